	.target	sm_100a

	.elftype	@"ET_EXEC"


//--------------------- .note.nv.tkinfo           --------------------------
	.section	.note.nv.tkinfo,"",@"SHT_NOTE"
	.sectionflags	@"SHF_NOTE_NV_TKINFO"
	.tkinfo
        /*0018*/ 	.word	0x00000002
        /*0030*/ 	.string	""
        /*0030*/ 	.string	"ptxas"
        /*0030*/ 	.string	"Cuda compilation tools, release 13.0, V13.0.88"
        /*0030*/ 	.string	"Build cuda_13.0.r13.0/compiler.36424714_0"
        /*0030*/ 	.string	"-arch sm_100a -m 64 "



//--------------------- .note.nv.cuinfo           --------------------------
	.section	.note.nv.cuinfo,"",@"SHT_NOTE"
	.sectionflags	@"SHF_NOTE_NV_CUINFO"
        /*0018*/ 	.short	0x0002
        /*001a*/ 	.short	0x0064
        /*001c*/ 	.short	0x0082
	.zero		2


//--------------------- .nv.info                  --------------------------
	.section	.nv.info,"",@"SHT_CUDA_INFO"
	.align	4


	//----- nvinfo : EIATTR_REGCOUNT
	.align		4
        /*0000*/ 	.byte	0x04, 0x2f
        /*0002*/ 	.short	(.L_19 - .L_18)
	.align		4
.L_18:
        /*0004*/ 	.word	index@(_ZN7cutlass13device_kernelINS_4gemm6kernel13GemmUniversalIN4cute5tupleIJiiiiEEENS1_10collective13CollectiveMmaINS1_35MainloopSm100TmaUmmaWarpSpecializedILi3ELi2ELi4ENS5_IJNS4_1CILi1EEESB_SB_EEEEENS5_IJNSA_ILi64EEENSA_ILi128EEESF_EEENS_10bfloat16_tENS5_IJlSB_lEEESH_SI_NS4_8TiledMMAINS4_8MMA_AtomIJNS4_20SM100_MMA_F16BF16_SSISH_SH_fLi64ELi128ELNS4_4UMMA5MajorE0ELSN_0ELNSM_7ScaleInE0ELSO_0EEEEEENS4_6LayoutISC_NS5_IJNSA_ILi0EEESS_SS_EEEEENS5_IJNS4_10UnderscoreESV_SV_EEEEENS4_13SM90_TMA_LOADENS4_14ComposedLayoutINS4_7SwizzleILi3ELi4ELi3EEENS4_18smem_ptr_flag_bitsILi16EEENSR_INS5_IJNSA_ILi8EEESE_EEENS5_IJSE_SB_EEEEEEEvNS4_8identityESY_S18_vS19_EENS_8epilogue10collective18CollectiveEpilogueINS1B_23Sm100TmaWarpSpecializedILi4ELi2ELi16ELb1ELb0EEEJSG_NS5_IJNSR_ISE_SB_EENSR_INSA_ILi32EEESB_EEEEESH_SI_SH_SI_NS1B_6fusion15FusionCallbacksIS1F_NS1K_17LinearCombinationISH_fSH_fLNS_15FloatRoundStyleE2EEESG_S1J_JEEENS4_5SM1004TMEM4LOAD26SM100_TMEM_LOAD_16dp256b4xESY_NSZ_INS10_ILi2ELi4ELi3EEES13_NSR_INS5_IJS14_S1H_EEENS5_IJS1H_SB_EEEEEEENS4_17SM75_U32x4_LDSM_NENS4_14SM90_TMA_STOREES1Y_NS4_17SM90_U32x4_STSM_NENS4_39AutoVectorizingCopyWithAssumedAlignmentILi128EEEEEEvvEEEEvNT_6ParamsE)
        /*0008*/ 	.word	0x0000005b


	//----- nvinfo : EIATTR_FRAME_SIZE
	.align		4
.L_19:
        /*000c*/ 	.byte	0x04, 0x11
        /*000e*/ 	.short	(.L_21 - .L_20)
	.align		4
.L_20:
        /*0010*/ 	.word	index@($__internal_2_$__cuda_sm10x_tcgen05_guardrail_trap_unallocated_columns_being_dealloced)
        /*0014*/ 	.word	0x00000000


	//----- nvinfo : EIATTR_FRAME_SIZE
	.align		4
.L_21:
        /*0018*/ 	.byte	0x04, 0x11
        /*001a*/ 	.short	(.L_23 - .L_22)
	.align		4
.L_22:
        /*001c*/ 	.word	index@($__internal_1_$__cuda_sm10x_tcgen05_guardrail_trap_phase_invalid_during_alloc)
        /*0020*/ 	.word	0x00000000


	//----- nvinfo : EIATTR_FRAME_SIZE
	.align		4
.L_23:
        /*0024*/ 	.byte	0x04, 0x11
        /*0026*/ 	.short	(.L_25 - .L_24)
	.align		4
.L_24:
        /*0028*/ 	.word	index@($__internal_0_$__cuda_sm10x_tcgen05_guardrail_trap_col_being_dealloced_not_returned_by_alloc)
        /*002c*/ 	.word	0x00000000


	//----- nvinfo : EIATTR_FRAME_SIZE
	.align		4
.L_25:
        /*0030*/ 	.byte	0x04, 0x11
        /*0032*/ 	.short	(.L_27 - .L_26)
	.align		4
.L_26:
        /*0034*/ 	.word	index@(_ZN7cutlass13device_kernelINS_4gemm6kernel13GemmUniversalIN4cute5tupleIJiiiiEEENS1_10collective13CollectiveMmaINS1_35MainloopSm100TmaUmmaWarpSpecializedILi3ELi2ELi4ENS5_IJNS4_1CILi1EEESB_SB_EEEEENS5_IJNSA_ILi64EEENSA_ILi128EEESF_EEENS_10bfloat16_tENS5_IJlSB_lEEESH_SI_NS4_8TiledMMAINS4_8MMA_AtomIJNS4_20SM100_MMA_F16BF16_SSISH_SH_fLi64ELi128ELNS4_4UMMA5MajorE0ELSN_0ELNSM_7ScaleInE0ELSO_0EEEEEENS4_6LayoutISC_NS5_IJNSA_ILi0EEESS_SS_EEEEENS5_IJNS4_10UnderscoreESV_SV_EEEEENS4_13SM90_TMA_LOADENS4_14ComposedLayoutINS4_7SwizzleILi3ELi4ELi3EEENS4_18smem_ptr_flag_bitsILi16EEENSR_INS5_IJNSA_ILi8EEESE_EEENS5_IJSE_SB_EEEEEEEvNS4_8identityESY_S18_vS19_EENS_8epilogue10collective18CollectiveEpilogueINS1B_23Sm100TmaWarpSpecializedILi4ELi2ELi16ELb1ELb0EEEJSG_NS5_IJNSR_ISE_SB_EENSR_INSA_ILi32EEESB_EEEEESH_SI_SH_SI_NS1B_6fusion15FusionCallbacksIS1F_NS1K_17LinearCombinationISH_fSH_fLNS_15FloatRoundStyleE2EEESG_S1J_JEEENS4_5SM1004TMEM4LOAD26SM100_TMEM_LOAD_16dp256b4xESY_NSZ_INS10_ILi2ELi4ELi3EEES13_NSR_INS5_IJS14_S1H_EEENS5_IJS1H_SB_EEEEEEENS4_17SM75_U32x4_LDSM_NENS4_14SM90_TMA_STOREES1Y_NS4_17SM90_U32x4_STSM_NENS4_39AutoVectorizingCopyWithAssumedAlignmentILi128EEEEEEvvEEEEvNT_6ParamsE)
        /*0038*/ 	.word	0x00000000


	//----- nvinfo : EIATTR_MIN_STACK_SIZE
	.align		4
.L_27:
        /*003c*/ 	.byte	0x04, 0x12
        /*003e*/ 	.short	(.L_29 - .L_28)
	.align		4
.L_28:
        /*0040*/ 	.word	index@(_ZN7cutlass13device_kernelINS_4gemm6kernel13GemmUniversalIN4cute5tupleIJiiiiEEENS1_10collective13CollectiveMmaINS1_35MainloopSm100TmaUmmaWarpSpecializedILi3ELi2ELi4ENS5_IJNS4_1CILi1EEESB_SB_EEEEENS5_IJNSA_ILi64EEENSA_ILi128EEESF_EEENS_10bfloat16_tENS5_IJlSB_lEEESH_SI_NS4_8TiledMMAINS4_8MMA_AtomIJNS4_20SM100_MMA_F16BF16_SSISH_SH_fLi64ELi128ELNS4_4UMMA5MajorE0ELSN_0ELNSM_7ScaleInE0ELSO_0EEEEEENS4_6LayoutISC_NS5_IJNSA_ILi0EEESS_SS_EEEEENS5_IJNS4_10UnderscoreESV_SV_EEEEENS4_13SM90_TMA_LOADENS4_14ComposedLayoutINS4_7SwizzleILi3ELi4ELi3EEENS4_18smem_ptr_flag_bitsILi16EEENSR_INS5_IJNSA_ILi8EEESE_EEENS5_IJSE_SB_EEEEEEEvNS4_8identityESY_S18_vS19_EENS_8epilogue10collective18CollectiveEpilogueINS1B_23Sm100TmaWarpSpecializedILi4ELi2ELi16ELb1ELb0EEEJSG_NS5_IJNSR_ISE_SB_EENSR_INSA_ILi32EEESB_EEEEESH_SI_SH_SI_NS1B_6fusion15FusionCallbacksIS1F_NS1K_17LinearCombinationISH_fSH_fLNS_15FloatRoundStyleE2EEESG_S1J_JEEENS4_5SM1004TMEM4LOAD26SM100_TMEM_LOAD_16dp256b4xESY_NSZ_INS10_ILi2ELi4ELi3EEES13_NSR_INS5_IJS14_S1H_EEENS5_IJS1H_SB_EEEEEEENS4_17SM75_U32x4_LDSM_NENS4_14SM90_TMA_STOREES1Y_NS4_17SM90_U32x4_STSM_NENS4_39AutoVectorizingCopyWithAssumedAlignmentILi128EEEEEEvvEEEEvNT_6ParamsE)
        /*0044*/ 	.word	0x00000000
.L_29:


//--------------------- .nv.compat                --------------------------
	.section	.nv.compat,"",@"SHT_CUDA_COMPAT_INFO"
	.align	4
        /*0000*/ 	.byte	0x02, 0x09, 0x01, 0x00, 0x02, 0x02, 0x02, 0x00, 0x02, 0x05, 0x05, 0x00, 0x03, 0x07, 0x01, 0x01
        /*0010*/ 	.byte	0x02, 0x03, 0x01, 0x00, 0x02, 0x06, 0x01, 0x00, 0x04, 0x0b, 0x08, 0x00, 0x09, 0x00, 0x00, 0x00
        /*0020*/ 	.byte	0x00, 0x00, 0x00, 0x00


//--------------------- .nv.info._ZN7cutlass13device_kernelINS_4gemm6kernel13GemmUniversalIN4cute5tupleIJiiiiEEENS1_10collective13CollectiveMmaINS1_35MainloopSm100TmaUmmaWarpSpecializedILi3ELi2ELi4ENS5_IJNS4_1CILi1EEESB_SB_EEEEENS5_IJNSA_ILi64EEENSA_ILi128EEESF_EEENS_10bfloat16_tENS5_IJlSB_lEEESH_SI_NS4_8TiledMMAINS4_8MMA_AtomIJNS4_20SM100_MMA_F16BF16_SSISH_SH_fLi64ELi128ELNS4_4UMMA5MajorE0ELSN_0ELNSM_7ScaleInE0ELSO_0EEEEEENS4_6LayoutISC_NS5_IJNSA_ILi0EEESS_SS_EEEEENS5_IJNS4_10UnderscoreESV_SV_EEEEENS4_13SM90_TMA_LOADENS4_14ComposedLayoutINS4_7SwizzleILi3ELi4ELi3EEENS4_18smem_ptr_flag_bitsILi16EEENSR_INS5_IJNSA_ILi8EEESE_EEENS5_IJSE_SB_EEEEEEEvNS4_8identityESY_S18_vS19_EENS_8epilogue10collective18CollectiveEpilogueINS1B_23Sm100TmaWarpSpecializedILi4ELi2ELi16ELb1ELb0EEEJSG_NS5_IJNSR_ISE_SB_EENSR_INSA_ILi32EEESB_EEEEESH_SI_SH_SI_NS1B_6fusion15FusionCallbacksIS1F_NS1K_17LinearCombinationISH_fSH_fLNS_15FloatRoundStyleE2EEESG_S1J_JEEENS4_5SM1004TMEM4LOAD26SM100_TMEM_LOAD_16dp256b4xESY_NSZ_INS10_ILi2ELi4ELi3EEES13_NSR_INS5_IJS14_S1H_EEENS5_IJS1H_SB_EEEEEEENS4_17SM75_U32x4_LDSM_NENS4_14SM90_TMA_STOREES1Y_NS4_17SM90_U32x4_STSM_NENS4_39AutoVectorizingCopyWithAssumedAlignmentILi128EEEEEEvvEEEEvNT_6ParamsE --------------------------
	.section	.nv.info._ZN7cutlass13device_kernelINS_4gemm6kernel13GemmUniversalIN4cute5tupleIJiiiiEEENS1_10collective13CollectiveMmaINS1_35MainloopSm100TmaUmmaWarpSpecializedILi3ELi2ELi4ENS5_IJNS4_1CILi1EEESB_SB_EEEEENS5_IJNSA_ILi64EEENSA_ILi128EEESF_EEENS_10bfloat16_tENS5_IJlSB_lEEESH_SI_NS4_8TiledMMAINS4_8MMA_AtomIJNS4_20SM100_MMA_F16BF16_SSISH_SH_fLi64ELi128ELNS4_4UMMA5MajorE0ELSN_0ELNSM_7ScaleInE0ELSO_0EEEEEENS4_6LayoutISC_NS5_IJNSA_ILi0EEESS_SS_EEEEENS5_IJNS4_10UnderscoreESV_SV_EEEEENS4_13SM90_TMA_LOADENS4_14ComposedLayoutINS4_7SwizzleILi3ELi4ELi3EEENS4_18smem_ptr_flag_bitsILi16EEENSR_INS5_IJNSA_ILi8EEESE_EEENS5_IJSE_SB_EEEEEEEvNS4_8identityESY_S18_vS19_EENS_8epilogue10collective18CollectiveEpilogueINS1B_23Sm100TmaWarpSpecializedILi4ELi2ELi16ELb1ELb0EEEJSG_NS5_IJNSR_ISE_SB_EENSR_INSA_ILi32EEESB_EEEEESH_SI_SH_SI_NS1B_6fusion15FusionCallbacksIS1F_NS1K_17LinearCombinationISH_fSH_fLNS_15FloatRoundStyleE2EEESG_S1J_JEEENS4_5SM1004TMEM4LOAD26SM100_TMEM_LOAD_16dp256b4xESY_NSZ_INS10_ILi2ELi4ELi3EEES13_NSR_INS5_IJS14_S1H_EEENS5_IJS1H_SB_EEEEEEENS4_17SM75_U32x4_LDSM_NENS4_14SM90_TMA_STOREES1Y_NS4_17SM90_U32x4_STSM_NENS4_39AutoVectorizingCopyWithAssumedAlignmentILi128EEEEEEvvEEEEvNT_6ParamsE,"",@"SHT_CUDA_INFO"
	.sectionflags	@""
	.align	4


	//----- nvinfo : EIATTR_CUDA_API_VERSION
	.align		4
        /*0000*/ 	.byte	0x04, 0x37
        /*0002*/ 	.short	(.L_31 - .L_30)
.L_30:
        /*0004*/ 	.word	0x00000082


	//----- nvinfo : EIATTR_KPARAM_INFO
	.align		4
.L_31:
        /*0008*/ 	.byte	0x04, 0x17
        /*000a*/ 	.short	(.L_33 - .L_32)
.L_32:
        /*000c*/ 	.word	0x00000000
        /*0010*/ 	.short	0x0000
        /*0012*/ 	.short	0x0000
        /*0014*/ 	.byte	0x00, 0xf0, 0x01, 0x20


	//----- nvinfo : EIATTR_AT_ENTRY_FRAGMENTS
	.align		4
.L_33:
        /*0018*/ 	.byte	0x04, 0x4f
        /*001a*/ 	.short	(.L_35 - .L_34)


	//   ....[0]....
.L_34:
        /*001c*/ 	.word	0x00000006


	//----- nvinfo : EIATTR_RESERVED_SMEM_USED
	.align		4
.L_35:
        /*0020*/ 	.byte	0x01, 0x41
	.zero		2


	//----- nvinfo : EIATTR_SPARSE_MMA_MASK
	.align		4
        /*0024*/ 	.byte	0x03, 0x50
        /*0026*/ 	.short	0x0000


	//----- nvinfo : EIATTR_TCGEN05_1CTA_USED
	.align		4
        /*0028*/ 	.byte	0x01, 0x51
	.zero		2


	//----- nvinfo : EIATTR_MAXREG_COUNT
	.align		4
        /*002c*/ 	.byte	0x03, 0x1b
        /*002e*/ 	.short	0x00ff


	//----- nvinfo : EIATTR_NUM_BARRIERS
	.align		4
        /*0030*/ 	.byte	0x02, 0x4c
        /*0032*/ 	.byte	0x07
	.zero		1


	//----- nvinfo : EIATTR_EXTERNS
	.align		4
        /*0034*/ 	.byte	0x04, 0x0f
        /*0036*/ 	.short	(.L_37 - .L_36)


	//   ....[0]....
	.align		4
.L_36:
        /*0038*/ 	.word	index@(__assertfail)


	//----- nvinfo : EIATTR_MERCURY_ISA_VERSION
	.align		4
.L_37:
        /*003c*/ 	.byte	0x03, 0x5f
        /*003e*/ 	.short	0x0101


	//----- nvinfo : EIATTR_INT_WARP_WIDE_INSTR_OFFSETS
	.align		4
        /*0040*/ 	.byte	0x04, 0x31
        /*0042*/ 	.short	(.L_39 - .L_38)


	//   ....[0]....
.L_38:
        /*0044*/ 	.word	0x00001f30


	//   ....[1]....
        /*0048*/ 	.word	0x00003b10


	//   ....[2]....
        /*004c*/ 	.word	0x00003b30


	//   ....[3]....
        /*0050*/ 	.word	0x00003b60


	//   ....[4]....
        /*0054*/ 	.word	0x000044a0


	//   ....[5]....
        /*0058*/ 	.word	0x00004510


	//   ....[6]....
        /*005c*/ 	.word	0x000045f0


	//   ....[7]....
        /*0060*/ 	.word	0x00004670


	//   ....[8]....
        /*0064*/ 	.word	0x00004780


	//   ....[9]....
        /*0068*/ 	.word	0x00004810


	//   ....[10]....
        /*006c*/ 	.word	0x000049f0


	//   ....[11]....
        /*0070*/ 	.word	0x00004b50


	//----- nvinfo : EIATTR_COOP_GROUP_MASK_REGIDS
	.align		4
.L_39:
        /*0074*/ 	.byte	0x04, 0x29
        /*0076*/ 	.short	(.L_41 - .L_40)


	//   ....[0]....
.L_40:
        /*0078*/ 	.word	0xffffffff


	//   ....[1]....
        /*007c*/ 	.word	0xffffffff


	//   ....[2]....
        /*0080*/ 	.word	0xffffffff


	//   ....[3]....
        /*0084*/ 	.word	0xffffffff


	//   ....[4]....
        /*0088*/ 	.word	0xffffffff


	//   ....[5]....
        /*008c*/ 	.word	0xffffffff


	//   ....[6]....
        /*0090*/ 	.word	0xffffffff


	//   ....[7]....
        /*0094*/ 	.word	0xffffffff


	//   ....[8]....
        /*0098*/ 	.word	0xffffffff


	//   ....[9]....
        /*009c*/ 	.word	0xffffffff


	//   ....[10]....
        /*00a0*/ 	.word	0xffffffff


	//   ....[11]....
        /*00a4*/ 	.word	0xffffffff


	//   ....[12]....
        /*00a8*/ 	.word	0xffffffff


	//----- nvinfo : EIATTR_COOP_GROUP_INSTR_OFFSETS
	.align		4
.L_41:
        /*00ac*/ 	.byte	0x04, 0x28
        /*00ae*/ 	.short	(.L_43 - .L_42)


	//   ....[0]....
.L_42:
        /*00b0*/ 	.word	0x00000090


	//   ....[1]....
        /*00b4*/ 	.word	0x000004d0


	//   ....[2]....
        /*00b8*/ 	.word	0x00000620


	//   ....[3]....
        /*00bc*/ 	.word	0x000007c0


	//   ....[4]....
        /*00c0*/ 	.word	0x000008c0


	//   ....[5]....
        /*00c4*/ 	.word	0x00000a30


	//   ....[6]....
        /*00c8*/ 	.word	0x00000bd0


	//   ....[7]....
        /*00cc*/ 	.word	0x00001e10


	//   ....[8]....
        /*00d0*/ 	.word	0x00002b60


	//   ....[9]....
        /*00d4*/ 	.word	0x00002d70


	//   ....[10]....
        /*00d8*/ 	.word	0x00002da0


	//   ....[11]....
        /*00dc*/ 	.word	0x000039f0


	//   ....[12]....
        /*00e0*/ 	.word	0x00003c20


	//----- nvinfo : EIATTR_VRC_CTA_INIT_COUNT
	.align		4
.L_43:
        /*00e4*/ 	.byte	0x02, 0x4a
        /*00e6*/ 	.byte	0x80
	.zero		1


	//----- nvinfo : EIATTR_SYSCALL_OFFSETS
	.align		4
        /*00e8*/ 	.byte	0x04, 0x46
        /*00ea*/ 	.short	(.L_45 - .L_44)


	//   ....[0]....
.L_44:
        /*00ec*/ 	.word	0x00005600


	//   ....[1]....
        /*00f0*/ 	.word	0x000056f0


	//   ....[2]....
        /*00f4*/ 	.word	0x00005e50


	//   ....[3]....
        /*00f8*/ 	.word	0x00006700


	//   ....[4]....
        /*00fc*/ 	.word	0x00006f80


	//   ....[5]....
        /*0100*/ 	.word	0x00007800


	//----- nvinfo : EIATTR_MBARRIER_INSTR_OFFSETS
	.align		4
.L_45:
        /*0104*/ 	.byte	0x04, 0x39
        /*0106*/ 	.short	(.L_47 - .L_46)


	//   ....[0]....
.L_46:
        /*0108*/ 	.word	0x000005b0
        /*010c*/ 	.word	0x000000ff
        /*0110*/ 	.word	0x00000000
        /*0114*/ 	.short	0x0100
        /*0116*/ 	.byte	0x05
	.zero		1


	//   ....[1]....
        /*0118*/ 	.word	0x000005c0
        /*011c*/ 	.word	0x000000ff
        /*0120*/ 	.word	0x00000018
        /*0124*/ 	.short	0x0100
        /*0126*/ 	.byte	0x05
	.zero		1


	//   ....[2]....
        /*0128*/ 	.word	0x000005d0
        /*012c*/ 	.word	0x000000ff
        /*0130*/ 	.word	0x00000008
        /*0134*/ 	.short	0x0100
        /*0136*/ 	.byte	0x05
	.zero		1


	//   ....[3]....
        /*0138*/ 	.word	0x000005e0
        /*013c*/ 	.word	0x000000ff
        /*0140*/ 	.word	0x00000020
        /*0144*/ 	.short	0x0100
        /*0146*/ 	.byte	0x05
	.zero		1


	//   ....[4]....
        /*0148*/ 	.word	0x000005f0
        /*014c*/ 	.word	0x000000ff
        /*0150*/ 	.word	0x00000010
        /*0154*/ 	.short	0x0100
        /*0156*/ 	.byte	0x05
	.zero		1


	//   ....[5]....
        /*0158*/ 	.word	0x00000600
        /*015c*/ 	.word	0x000000ff
        /*0160*/ 	.word	0x00000028
        /*0164*/ 	.short	0x0100
        /*0166*/ 	.byte	0x05
	.zero		1


	//   ....[6]....
        /*0168*/ 	.word	0x00000730
        /*016c*/ 	.word	0x000000ff
        /*0170*/ 	.word	0x00000030
        /*0174*/ 	.short	0x0100
        /*0176*/ 	.byte	0x07
	.zero		1


	//   ....[7]....
        /*0178*/ 	.word	0x00000740
        /*017c*/ 	.word	0x000000ff
        /*0180*/ 	.word	0x00000050
        /*0184*/ 	.short	0x0100
        /*0186*/ 	.byte	0x07
	.zero		1


	//   ....[8]....
        /*0188*/ 	.word	0x00000750
        /*018c*/ 	.word	0x000000ff
        /*0190*/ 	.word	0x00000038
        /*0194*/ 	.short	0x0100
        /*0196*/ 	.byte	0x07
	.zero		1


	//   ....[9]....
        /*0198*/ 	.word	0x00000760
        /*019c*/ 	.word	0x000000ff
        /*01a0*/ 	.word	0x00000058
        /*01a4*/ 	.short	0x0100
        /*01a6*/ 	.byte	0x07
	.zero		1


	//   ....[10]....
        /*01a8*/ 	.word	0x00000770
        /*01ac*/ 	.word	0x000000ff
        /*01b0*/ 	.word	0x00000040
        /*01b4*/ 	.short	0x0100
        /*01b6*/ 	.byte	0x07
	.zero		1


	//   ....[11]....
        /*01b8*/ 	.word	0x00000780
        /*01bc*/ 	.word	0x000000ff
        /*01c0*/ 	.word	0x00000060
        /*01c4*/ 	.short	0x0100
        /*01c6*/ 	.byte	0x07
	.zero		1


	//   ....[12]....
        /*01c8*/ 	.word	0x00000790
        /*01cc*/ 	.word	0x000000ff
        /*01d0*/ 	.word	0x00000048
        /*01d4*/ 	.short	0x0100
        /*01d6*/ 	.byte	0x07
	.zero		1


	//   ....[13]....
        /*01d8*/ 	.word	0x000007a0
        /*01dc*/ 	.word	0x000000ff
        /*01e0*/ 	.word	0x00000068
        /*01e4*/ 	.short	0x0100
        /*01e6*/ 	.byte	0x07
	.zero		1


	//   ....[14]....
        /*01e8*/ 	.word	0x00000890
        /*01ec*/ 	.word	0x000000ff
        /*01f0*/ 	.word	0x00000070
        /*01f4*/ 	.short	0x0100
        /*01f6*/ 	.byte	0x05
	.zero		1


	//   ....[15]....
        /*01f8*/ 	.word	0x000008a0
        /*01fc*/ 	.word	0x000000ff
        /*0200*/ 	.word	0x00000078
        /*0204*/ 	.short	0x0100
        /*0206*/ 	.byte	0x05
	.zero		1


	//   ....[16]....
        /*0208*/ 	.word	0x000009e0
        /*020c*/ 	.word	0x000000ff
        /*0210*/ 	.word	0x00000080
        /*0214*/ 	.short	0x0100
        /*0216*/ 	.byte	0x05
	.zero		1


	//   ....[17]....
        /*0218*/ 	.word	0x000009f0
        /*021c*/ 	.word	0x000000ff
        /*0220*/ 	.word	0x00000090
        /*0224*/ 	.short	0x0100
        /*0226*/ 	.byte	0x05
	.zero		1


	//   ....[18]....
        /*0228*/ 	.word	0x00000a00
        /*022c*/ 	.word	0x000000ff
        /*0230*/ 	.word	0x00000088
        /*0234*/ 	.short	0x0100
        /*0236*/ 	.byte	0x05
	.zero		1


	//   ....[19]....
        /*0238*/ 	.word	0x00000a10
        /*023c*/ 	.word	0x000000ff
        /*0240*/ 	.word	0x00000098
        /*0244*/ 	.short	0x0100
        /*0246*/ 	.byte	0x05
	.zero		1


	//   ....[20]....
        /*0248*/ 	.word	0x00000b40
        /*024c*/ 	.word	0x000000ff
        /*0250*/ 	.word	0x000000a0
        /*0254*/ 	.short	0x0100
        /*0256*/ 	.byte	0x07
	.zero		1


	//   ....[21]....
        /*0258*/ 	.word	0x00000b50
        /*025c*/ 	.word	0x000000ff
        /*0260*/ 	.word	0x000000c0
        /*0264*/ 	.short	0x0100
        /*0266*/ 	.byte	0x07
	.zero		1


	//   ....[22]....
        /*0268*/ 	.word	0x00000b60
        /*026c*/ 	.word	0x000000ff
        /*0270*/ 	.word	0x000000a8
        /*0274*/ 	.short	0x0100
        /*0276*/ 	.byte	0x07
	.zero		1


	//   ....[23]....
        /*0278*/ 	.word	0x00000b70
        /*027c*/ 	.word	0x000000ff
        /*0280*/ 	.word	0x000000c8
        /*0284*/ 	.short	0x0100
        /*0286*/ 	.byte	0x07
	.zero		1


	//   ....[24]....
        /*0288*/ 	.word	0x00000b80
        /*028c*/ 	.word	0x000000ff
        /*0290*/ 	.word	0x000000b0
        /*0294*/ 	.short	0x0100
        /*0296*/ 	.byte	0x07
	.zero		1


	//   ....[25]....
        /*0298*/ 	.word	0x00000b90
        /*029c*/ 	.word	0x000000ff
        /*02a0*/ 	.word	0x000000d0
        /*02a4*/ 	.short	0x0100
        /*02a6*/ 	.byte	0x07
	.zero		1


	//   ....[26]....
        /*02a8*/ 	.word	0x00000ba0
        /*02ac*/ 	.word	0x000000ff
        /*02b0*/ 	.word	0x000000b8
        /*02b4*/ 	.short	0x0100
        /*02b6*/ 	.byte	0x07
	.zero		1


	//   ....[27]....
        /*02b8*/ 	.word	0x00000bb0
        /*02bc*/ 	.word	0x000000ff
        /*02c0*/ 	.word	0x000000d8
        /*02c4*/ 	.short	0x0100
        /*02c6*/ 	.byte	0x07
	.zero		1


	//   ....[28]....
        /*02c8*/ 	.word	0x00000ca0
        /*02cc*/ 	.word	0x000000ff
        /*02d0*/ 	.word	0x000000e0
        /*02d4*/ 	.short	0x0100
        /*02d6*/ 	.byte	0x05
	.zero		1


	//   ....[29]....
        /*02d8*/ 	.word	0x00000cb0
        /*02dc*/ 	.word	0x000000ff
        /*02e0*/ 	.word	0x000000f0
        /*02e4*/ 	.short	0x0100
        /*02e6*/ 	.byte	0x05
	.zero		1


	//   ....[30]....
        /*02e8*/ 	.word	0x00000cc0
        /*02ec*/ 	.word	0x000000ff
        /*02f0*/ 	.word	0x000000e8
        /*02f4*/ 	.short	0x0100
        /*02f6*/ 	.byte	0x05
	.zero		1


	//   ....[31]....
        /*02f8*/ 	.word	0x00000cd0
        /*02fc*/ 	.word	0x000000ff
        /*0300*/ 	.word	0x000000f8
        /*0304*/ 	.short	0x0100
        /*0306*/ 	.byte	0x05
	.zero		1


	//   ....[32]....
        /*0308*/ 	.word	0x000015b0
        /*030c*/ 	.word	0x00000003
        /*0310*/ 	.word	0x000000f0
        /*0314*/ 	.short	0x010a
        /*0316*/ 	.byte	0xff
	.zero		1


	//   ....[33]....
        /*0318*/ 	.word	0x000015e0
        /*031c*/ 	.word	0x00000003
        /*0320*/ 	.word	0x000000e0
        /*0324*/ 	.short	0x0101
        /*0326*/ 	.byte	0xff
	.zero		1


	//   ....[34]....
        /*0328*/ 	.word	0x000016b0
        /*032c*/ 	.word	0x000000ff
        /*0330*/ 	.word	0x00000018
        /*0334*/ 	.short	0x010a
        /*0336*/ 	.byte	0x08
	.zero		1


	//   ....[35]....
        /*0338*/ 	.word	0x00001750
        /*033c*/ 	.word	0x000000ff
        /*0340*/ 	.word	0x00000018
        /*0344*/ 	.short	0x010a
        /*0346*/ 	.byte	0x21
	.zero		1


	//   ....[36]....
        /*0348*/ 	.word	0x000018a0
        /*034c*/ 	.word	0x000000ff
        /*0350*/ 	.word	0x00000018
        /*0354*/ 	.short	0x010a
        /*0356*/ 	.byte	0x08
	.zero		1


	//   ....[37]....
        /*0358*/ 	.word	0x00001a70
        /*035c*/ 	.word	0x000000ff
        /*0360*/ 	.word	0x00000078
        /*0364*/ 	.short	0x0101
        /*0366*/ 	.byte	0x04
	.zero		1


	//   ....[38]....
        /*0368*/ 	.word	0x00001a90
        /*036c*/ 	.word	0x000000ff
        /*0370*/ 	.word	0x00000018
        /*0374*/ 	.short	0x010a
        /*0376*/ 	.byte	0x08
	.zero		1


	//   ....[39]....
        /*0378*/ 	.word	0x00001b10
        /*037c*/ 	.word	0x000000ff
        /*0380*/ 	.word	0x00000018
        /*0384*/ 	.short	0x010a
        /*0386*/ 	.byte	0x21
	.zero		1


	//   ....[40]....
        /*0388*/ 	.word	0x00001c60
        /*038c*/ 	.word	0x000000ff
        /*0390*/ 	.word	0x00000018
        /*0394*/ 	.short	0x010a
        /*0396*/ 	.byte	0x08
	.zero		1


	//   ....[41]....
        /*0398*/ 	.word	0x00001e40
        /*039c*/ 	.word	0x00000002
        /*03a0*/ 	.word	0x00000080
        /*03a4*/ 	.short	0x010a
        /*03a6*/ 	.byte	0xff
	.zero		1


	//   ....[42]....
        /*03a8*/ 	.word	0x00001f00
        /*03ac*/ 	.word	0x00000002
        /*03b0*/ 	.word	0x00000000
        /*03b4*/ 	.short	0x0101
        /*03b6*/ 	.byte	0xff
	.zero		1


	//   ....[43]....
        /*03b8*/ 	.word	0x00002460
        /*03bc*/ 	.word	0x000000ff
        /*03c0*/ 	.word	0x00000000
        /*03c4*/ 	.short	0x010a
        /*03c6*/ 	.byte	0x05
	.zero		1


	//   ....[44]....
        /*03c8*/ 	.word	0x000024f0
        /*03cc*/ 	.word	0x000000ff
        /*03d0*/ 	.word	0x00000000
        /*03d4*/ 	.short	0x010a
        /*03d6*/ 	.byte	0x05
	.zero		1


	//   ....[45]....
        /*03d8*/ 	.word	0x00002590
        /*03dc*/ 	.word	0x00000000
        /*03e0*/ 	.word	0x00000000
        /*03e4*/ 	.short	0x010a
        /*03e6*/ 	.byte	0xff
	.zero		1


	//   ....[46]....
        /*03e8*/ 	.word	0x000026b0
        /*03ec*/ 	.word	0x00000000
        /*03f0*/ 	.word	0x000000e0
        /*03f4*/ 	.short	0x010a
        /*03f6*/ 	.byte	0xff
	.zero		1


	//   ....[47]....
        /*03f8*/ 	.word	0x00002710
        /*03fc*/ 	.word	0x00000004
        /*0400*/ 	.word	0x00000000
        /*0404*/ 	.short	0x0101
        /*0406*/ 	.byte	0xff
	.zero		1


	//   ....[48]....
        /*0408*/ 	.word	0x00002730
        /*040c*/ 	.word	0x000000ff
        /*0410*/ 	.word	0x00000090
        /*0414*/ 	.short	0x010a
        /*0416*/ 	.byte	0x05
	.zero		1


	//   ....[49]....
        /*0418*/ 	.word	0x00002850
        /*041c*/ 	.word	0x00000000
        /*0420*/ 	.word	0x00000080
        /*0424*/ 	.short	0x010a
        /*0426*/ 	.byte	0xff
	.zero		1


	//   ....[50]....
        /*0428*/ 	.word	0x00002960
        /*042c*/ 	.word	0x00000000
        /*0430*/ 	.word	0x00000000
        /*0434*/ 	.short	0x0101
        /*0436*/ 	.byte	0xff
	.zero		1


	//   ....[51]....
        /*0438*/ 	.word	0x000029f0
        /*043c*/ 	.word	0x000000ff
        /*0440*/ 	.word	0x00000090
        /*0444*/ 	.short	0x0106
        /*0446*/ 	.byte	0x05
	.zero		1


	//   ....[52]....
        /*0448*/ 	.word	0x00002a10
        /*044c*/ 	.word	0x000000ff
        /*0450*/ 	.word	0x00000090
        /*0454*/ 	.short	0x010a
        /*0456*/ 	.byte	0x05
	.zero		1


	//   ....[53]....
        /*0458*/ 	.word	0x00002aa0
        /*045c*/ 	.word	0x000000ff
        /*0460*/ 	.word	0x00000090
        /*0464*/ 	.short	0x0106
        /*0466*/ 	.byte	0x04
	.zero		1


	//   ....[54]....
        /*0468*/ 	.word	0x00002ae0
        /*046c*/ 	.word	0x00000000
        /*0470*/ 	.word	0x00000090
        /*0474*/ 	.short	0x010a
        /*0476*/ 	.byte	0xff
	.zero		1


	//   ....[55]....
        /*0478*/ 	.word	0x000030a0
        /*047c*/ 	.word	0x00000000
        /*0480*/ 	.word	0x00000080
        /*0484*/ 	.short	0x010a
        /*0486*/ 	.byte	0xff
	.zero		1


	//   ....[56]....
        /*0488*/ 	.word	0x000031b0
        /*048c*/ 	.word	0x00000003
        /*0490*/ 	.word	0x00000000
        /*0494*/ 	.short	0x0101
        /*0496*/ 	.byte	0xff
	.zero		1


	//   ....[57]....
        /*0498*/ 	.word	0x000031c0
        /*049c*/ 	.word	0x000000ff
        /*04a0*/ 	.word	0x00000000
        /*04a4*/ 	.short	0x010a
        /*04a6*/ 	.byte	0x07
	.zero		1


	//   ....[58]....
        /*04a8*/ 	.word	0x00003240
        /*04ac*/ 	.word	0x000000ff
        /*04b0*/ 	.word	0x000000c0
        /*04b4*/ 	.short	0x010a
        /*04b6*/ 	.byte	0x06
	.zero		1


	//   ....[59]....
        /*04b8*/ 	.word	0x00003310
        /*04bc*/ 	.word	0x000000ff
        /*04c0*/ 	.word	0x00000000
        /*04c4*/ 	.short	0x010a
        /*04c6*/ 	.byte	0x0b
	.zero		1


	//   ....[60]....
        /*04c8*/ 	.word	0x00003440
        /*04cc*/ 	.word	0x000000ff
        /*04d0*/ 	.word	0x00000000
        /*04d4*/ 	.short	0x010a
        /*04d6*/ 	.byte	0x22
	.zero		1


	//   ....[61]....
        /*04d8*/ 	.word	0x00003820
        /*04dc*/ 	.word	0x000000ff
        /*04e0*/ 	.word	0x00000000
        /*04e4*/ 	.short	0x010a
        /*04e6*/ 	.byte	0x06
	.zero		1


	//   ....[62]....
        /*04e8*/ 	.word	0x000038b0
        /*04ec*/ 	.word	0x000000ff
        /*04f0*/ 	.word	0x00000000
        /*04f4*/ 	.short	0x010a
        /*04f6*/ 	.byte	0x06
	.zero		1


	//   ....[63]....
        /*04f8*/ 	.word	0x00003940
        /*04fc*/ 	.word	0x000000ff
        /*0500*/ 	.word	0x00000000
        /*0504*/ 	.short	0x010a
        /*0506*/ 	.byte	0x06
	.zero		1


	//   ....[64]....
        /*0508*/ 	.word	0x000039d0
        /*050c*/ 	.word	0x000000ff
        /*0510*/ 	.word	0x00000000
        /*0514*/ 	.short	0x010a
        /*0516*/ 	.byte	0x07
	.zero		1


	//   ....[65]....
        /*0518*/ 	.word	0x00003e50
        /*051c*/ 	.word	0x00000000
        /*0520*/ 	.word	0x00000080
        /*0524*/ 	.short	0x010a
        /*0526*/ 	.byte	0xff
	.zero		1


	//   ....[66]....
        /*0528*/ 	.word	0x00003f10
        /*052c*/ 	.word	0x00000000
        /*0530*/ 	.word	0x00000000
        /*0534*/ 	.short	0x0101
        /*0536*/ 	.byte	0xff
	.zero		1


	//   ....[67]....
        /*0538*/ 	.word	0x00004230
        /*053c*/ 	.word	0x000000ff
        /*0540*/ 	.word	0x00000078
        /*0544*/ 	.short	0x010a
        /*0546*/ 	.byte	0x07
	.zero		1


	//   ....[68]....
        /*0548*/ 	.word	0x00004420
        /*054c*/ 	.word	0x000000ff
        /*0550*/ 	.word	0x00000050
        /*0554*/ 	.short	0x010a
        /*0556*/ 	.byte	0x07
	.zero		1


	//   ....[69]....
        /*0558*/ 	.word	0x00004590
        /*055c*/ 	.word	0x000000ff
        /*0560*/ 	.word	0x00000030
        /*0564*/ 	.short	0x010b
        /*0566*/ 	.byte	0x07
	.zero		1


	//   ....[70]....
        /*0568*/ 	.word	0x000045a0
        /*056c*/ 	.word	0x000000ff
        /*0570*/ 	.word	0x00000000
        /*0574*/ 	.short	0x0101
        /*0576*/ 	.byte	0x08
	.zero		1


	//   ....[71]....
        /*0578*/ 	.word	0x000045c0
        /*057c*/ 	.word	0x000000ff
        /*0580*/ 	.word	0x00000058
        /*0584*/ 	.short	0x010a
        /*0586*/ 	.byte	0x07
	.zero		1


	//   ....[72]....
        /*0588*/ 	.word	0x00004720
        /*058c*/ 	.word	0x000000ff
        /*0590*/ 	.word	0x00000038
        /*0594*/ 	.short	0x010b
        /*0596*/ 	.byte	0x07
	.zero		1


	//   ....[73]....
        /*0598*/ 	.word	0x00004730
        /*059c*/ 	.word	0x000000ff
        /*05a0*/ 	.word	0x00000000
        /*05a4*/ 	.short	0x0101
        /*05a6*/ 	.byte	0x08
	.zero		1


	//   ....[74]....
        /*05a8*/ 	.word	0x00004740
        /*05ac*/ 	.word	0x000000ff
        /*05b0*/ 	.word	0x00000060
        /*05b4*/ 	.short	0x010a
        /*05b6*/ 	.byte	0x07
	.zero		1


	//   ....[75]....
        /*05b8*/ 	.word	0x000048e0
        /*05bc*/ 	.word	0x000000ff
        /*05c0*/ 	.word	0x00000040
        /*05c4*/ 	.short	0x010b
        /*05c6*/ 	.byte	0x07
	.zero		1


	//   ....[76]....
        /*05c8*/ 	.word	0x00004950
        /*05cc*/ 	.word	0x000000ff
        /*05d0*/ 	.word	0x00000000
        /*05d4*/ 	.short	0x0101
        /*05d6*/ 	.byte	0x08
	.zero		1


	//   ....[77]....
        /*05d8*/ 	.word	0x00004980
        /*05dc*/ 	.word	0x000000ff
        /*05e0*/ 	.word	0x00000068
        /*05e4*/ 	.short	0x010a
        /*05e6*/ 	.byte	0x07
	.zero		1


	//   ....[78]....
        /*05e8*/ 	.word	0x00004b90
        /*05ec*/ 	.word	0x000000ff
        /*05f0*/ 	.word	0x00000048
        /*05f4*/ 	.short	0x010b
        /*05f6*/ 	.byte	0x07
	.zero		1


	//   ....[79]....
        /*05f8*/ 	.word	0x00004bb0
        /*05fc*/ 	.word	0x000000ff
        /*0600*/ 	.word	0x00000000
        /*0604*/ 	.short	0x0101
        /*0606*/ 	.byte	0x0d
	.zero		1


	//   ....[80]....
        /*0608*/ 	.word	0x00004be0
        /*060c*/ 	.word	0x000000ff
        /*0610*/ 	.word	0x00000050
        /*0614*/ 	.short	0x010a
        /*0616*/ 	.byte	0x07
	.zero		1


	//   ....[81]....
        /*0618*/ 	.word	0x00004c00
        /*061c*/ 	.word	0x000000ff
        /*0620*/ 	.word	0x00000058
        /*0624*/ 	.short	0x010a
        /*0626*/ 	.byte	0x07
	.zero		1


	//   ....[82]....
        /*0628*/ 	.word	0x00004c20
        /*062c*/ 	.word	0x000000ff
        /*0630*/ 	.word	0x00000060
        /*0634*/ 	.short	0x010a
        /*0636*/ 	.byte	0x07
	.zero		1


	//   ....[83]....
        /*0638*/ 	.word	0x00004c60
        /*063c*/ 	.word	0x00000000
        /*0640*/ 	.word	0x00000068
        /*0644*/ 	.short	0x010a
        /*0646*/ 	.byte	0xff
	.zero		1


	//   ....[84]....
        /*0648*/ 	.word	0x00004fc0
        /*064c*/ 	.word	0x00000000
        /*0650*/ 	.word	0x00000080
        /*0654*/ 	.short	0x010a
        /*0656*/ 	.byte	0xff
	.zero		1


	//   ....[85]....
        /*0658*/ 	.word	0x000050d0
        /*065c*/ 	.word	0x00000000
        /*0660*/ 	.word	0x00000000
        /*0664*/ 	.short	0x0101
        /*0666*/ 	.byte	0xff
	.zero		1


	//   ....[86]....
        /*0668*/ 	.word	0x00005b30
        /*066c*/ 	.word	0x000000ff
        /*0670*/ 	.word	0x00000030
        /*0674*/ 	.short	0x010a
        /*0676*/ 	.byte	0x30
	.zero		1


	//   ....[87]....
        /*0678*/ 	.word	0x00005ba0
        /*067c*/ 	.word	0x0000004f
        /*0680*/ 	.word	0x000000a0
        /*0684*/ 	.short	0x010a
        /*0686*/ 	.byte	0xff
	.zero		1


	//   ....[88]....
        /*0688*/ 	.word	0x00005c50
        /*068c*/ 	.word	0x000000ff
        /*0690*/ 	.word	0x00000030
        /*0694*/ 	.short	0x010a
        /*0696*/ 	.byte	0x30
	.zero		1


	//   ....[89]....
        /*0698*/ 	.word	0x00005d30
        /*069c*/ 	.word	0x0000004f
        /*06a0*/ 	.word	0x000000a0
        /*06a4*/ 	.short	0x010a
        /*06a6*/ 	.byte	0xff
	.zero		1


	//   ....[90]....
        /*06a8*/ 	.word	0x00006460
        /*06ac*/ 	.word	0x00000000
        /*06b0*/ 	.word	0x00000000
        /*06b4*/ 	.short	0x0101
        /*06b6*/ 	.byte	0xff
	.zero		1


	//   ....[91]....
        /*06b8*/ 	.word	0x00006470
        /*06bc*/ 	.word	0x00000003
        /*06c0*/ 	.word	0x00000030
        /*06c4*/ 	.short	0x010a
        /*06c6*/ 	.byte	0xff
	.zero		1


	//   ....[92]....
        /*06c8*/ 	.word	0x00006530
        /*06cc*/ 	.word	0x00000003
        /*06d0*/ 	.word	0x00000030
        /*06d4*/ 	.short	0x010a
        /*06d6*/ 	.byte	0xff
	.zero		1


	//   ....[93]....
        /*06d8*/ 	.word	0x00006ce0
        /*06dc*/ 	.word	0x00000026
        /*06e0*/ 	.word	0x00000000
        /*06e4*/ 	.short	0x0101
        /*06e6*/ 	.byte	0xff
	.zero		1


	//   ....[94]....
        /*06e8*/ 	.word	0x00006d00
        /*06ec*/ 	.word	0x00000053
        /*06f0*/ 	.word	0x00000030
        /*06f4*/ 	.short	0x010a
        /*06f6*/ 	.byte	0xff
	.zero		1


	//   ....[95]....
        /*06f8*/ 	.word	0x00006db0
        /*06fc*/ 	.word	0x00000053
        /*0700*/ 	.word	0x00000030
        /*0704*/ 	.short	0x010a
        /*0706*/ 	.byte	0xff
	.zero		1


	//   ....[96]....
        /*0708*/ 	.word	0x00007560
        /*070c*/ 	.word	0x00000026
        /*0710*/ 	.word	0x00000000
        /*0714*/ 	.short	0x0101
        /*0716*/ 	.byte	0xff
	.zero		1


	//   ....[97]....
        /*0718*/ 	.word	0x00007580
        /*071c*/ 	.word	0x00000058
        /*0720*/ 	.word	0x00000030
        /*0724*/ 	.short	0x010a
        /*0726*/ 	.byte	0xff
	.zero		1


	//   ....[98]....
        /*0728*/ 	.word	0x00007630
        /*072c*/ 	.word	0x00000058
        /*0730*/ 	.word	0x00000030
        /*0734*/ 	.short	0x010a
        /*0736*/ 	.byte	0xff
	.zero		1


	//   ....[99]....
        /*0738*/ 	.word	0x00007970
        /*073c*/ 	.word	0x000000ff
        /*0740*/ 	.word	0x00000000
        /*0744*/ 	.short	0x0101
        /*0746*/ 	.byte	0x05
	.zero		1


	//   ....[100]....
        /*0748*/ 	.word	0x00007e40
        /*074c*/ 	.word	0x00000002
        /*0750*/ 	.word	0x00000000
        /*0754*/ 	.short	0x0101
        /*0756*/ 	.byte	0xff
	.zero		1


	//   ....[101]....
        /*0758*/ 	.word	0x000080b0
        /*075c*/ 	.word	0x000000ff
        /*0760*/ 	.word	0x00000000
        /*0764*/ 	.short	0x0101
        /*0766*/ 	.byte	0x04
	.zero		1


	//   ....[102]....
        /*0768*/ 	.word	0x000080d0
        /*076c*/ 	.word	0x00000003
        /*0770*/ 	.word	0x000000f0
        /*0774*/ 	.short	0x010a
        /*0776*/ 	.byte	0xff
	.zero		1


	//   ....[103]....
        /*0778*/ 	.word	0x00008130
        /*077c*/ 	.word	0x00000002
        /*0780*/ 	.word	0x00000018
        /*0784*/ 	.short	0x010a
        /*0786*/ 	.byte	0xff
	.zero		1


	//   ....[104]....
        /*0788*/ 	.word	0x00008190
        /*078c*/ 	.word	0x00000002
        /*0790*/ 	.word	0x00000018
        /*0794*/ 	.short	0x010a
        /*0796*/ 	.byte	0xff
	.zero		1


	//   ....[105]....
        /*0798*/ 	.word	0x000081e0
        /*079c*/ 	.word	0x00000002
        /*07a0*/ 	.word	0x00000080
        /*07a4*/ 	.short	0x010a
        /*07a6*/ 	.byte	0xff
	.zero		1


	//   ....[106]....
        /*07a8*/ 	.word	0x00008240
        /*07ac*/ 	.word	0x00000000
        /*07b0*/ 	.word	0x00000000
        /*07b4*/ 	.short	0x010a
        /*07b6*/ 	.byte	0xff
	.zero		1


	//   ....[107]....
        /*07b8*/ 	.word	0x000082a0
        /*07bc*/ 	.word	0x00000000
        /*07c0*/ 	.word	0x00000000
        /*07c4*/ 	.short	0x010a
        /*07c6*/ 	.byte	0xff
	.zero		1


	//   ....[108]....
        /*07c8*/ 	.word	0x000082f0
        /*07cc*/ 	.word	0x00000000
        /*07d0*/ 	.word	0x000000e0
        /*07d4*/ 	.short	0x010a
        /*07d6*/ 	.byte	0xff
	.zero		1


	//   ....[109]....
        /*07d8*/ 	.word	0x00008350
        /*07dc*/ 	.word	0x00000000
        /*07e0*/ 	.word	0x00000090
        /*07e4*/ 	.short	0x010a
        /*07e6*/ 	.byte	0xff
	.zero		1


	//   ....[110]....
        /*07e8*/ 	.word	0x000083a0
        /*07ec*/ 	.word	0x00000000
        /*07f0*/ 	.word	0x00000080
        /*07f4*/ 	.short	0x010a
        /*07f6*/ 	.byte	0xff
	.zero		1


	//   ....[111]....
        /*07f8*/ 	.word	0x00008400
        /*07fc*/ 	.word	0x00000000
        /*0800*/ 	.word	0x00000090
        /*0804*/ 	.short	0x010a
        /*0806*/ 	.byte	0xff
	.zero		1


	//   ....[112]....
        /*0808*/ 	.word	0x00008450
        /*080c*/ 	.word	0x00000000
        /*0810*/ 	.word	0x00000080
        /*0814*/ 	.short	0x010a
        /*0816*/ 	.byte	0xff
	.zero		1


	//   ....[113]....
        /*0818*/ 	.word	0x000084b0
        /*081c*/ 	.word	0x00000003
        /*0820*/ 	.word	0x000000c0
        /*0824*/ 	.short	0x010a
        /*0826*/ 	.byte	0xff
	.zero		1


	//   ....[114]....
        /*0828*/ 	.word	0x00008510
        /*082c*/ 	.word	0x00000000
        /*0830*/ 	.word	0x00000000
        /*0834*/ 	.short	0x010a
        /*0836*/ 	.byte	0xff
	.zero		1


	//   ....[115]....
        /*0838*/ 	.word	0x00008570
        /*083c*/ 	.word	0x00000000
        /*0840*/ 	.word	0x00000000
        /*0844*/ 	.short	0x010a
        /*0846*/ 	.byte	0xff
	.zero		1


	//   ....[116]....
        /*0848*/ 	.word	0x000085d0
        /*084c*/ 	.word	0x00000000
        /*0850*/ 	.word	0x00000000
        /*0854*/ 	.short	0x010a
        /*0856*/ 	.byte	0xff
	.zero		1


	//   ....[117]....
        /*0858*/ 	.word	0x00008630
        /*085c*/ 	.word	0x00000000
        /*0860*/ 	.word	0x00000000
        /*0864*/ 	.short	0x010a
        /*0866*/ 	.byte	0xff
	.zero		1


	//   ....[118]....
        /*0868*/ 	.word	0x00008690
        /*086c*/ 	.word	0x00000000
        /*0870*/ 	.word	0x00000000
        /*0874*/ 	.short	0x010a
        /*0876*/ 	.byte	0xff
	.zero		1


	//   ....[119]....
        /*0878*/ 	.word	0x000086e0
        /*087c*/ 	.word	0x00000000
        /*0880*/ 	.word	0x00000080
        /*0884*/ 	.short	0x010a
        /*0886*/ 	.byte	0xff
	.zero		1


	//   ....[120]....
        /*0888*/ 	.word	0x00008740
        /*088c*/ 	.word	0x00000000
        /*0890*/ 	.word	0x00000078
        /*0894*/ 	.short	0x010a
        /*0896*/ 	.byte	0xff
	.zero		1


	//   ....[121]....
        /*0898*/ 	.word	0x000087a0
        /*089c*/ 	.word	0x00000003
        /*08a0*/ 	.word	0x00000050
        /*08a4*/ 	.short	0x010a
        /*08a6*/ 	.byte	0xff
	.zero		1


	//   ....[122]....
        /*08a8*/ 	.word	0x00008800
        /*08ac*/ 	.word	0x00000003
        /*08b0*/ 	.word	0x00000058
        /*08b4*/ 	.short	0x010a
        /*08b6*/ 	.byte	0xff
	.zero		1


	//   ....[123]....
        /*08b8*/ 	.word	0x00008860
        /*08bc*/ 	.word	0x00000003
        /*08c0*/ 	.word	0x00000060
        /*08c4*/ 	.short	0x010a
        /*08c6*/ 	.byte	0xff
	.zero		1


	//   ....[124]....
        /*08c8*/ 	.word	0x000088c0
        /*08cc*/ 	.word	0x00000003
        /*08d0*/ 	.word	0x00000068
        /*08d4*/ 	.short	0x010a
        /*08d6*/ 	.byte	0xff
	.zero		1


	//   ....[125]....
        /*08d8*/ 	.word	0x00008920
        /*08dc*/ 	.word	0x00000000
        /*08e0*/ 	.word	0x00000050
        /*08e4*/ 	.short	0x010a
        /*08e6*/ 	.byte	0xff
	.zero		1


	//   ....[126]....
        /*08e8*/ 	.word	0x00008980
        /*08ec*/ 	.word	0x00000000
        /*08f0*/ 	.word	0x00000058
        /*08f4*/ 	.short	0x010a
        /*08f6*/ 	.byte	0xff
	.zero		1


	//   ....[127]....
        /*08f8*/ 	.word	0x000089e0
        /*08fc*/ 	.word	0x00000000
        /*0900*/ 	.word	0x00000060
        /*0904*/ 	.short	0x010a
        /*0906*/ 	.byte	0xff
	.zero		1


	//   ....[128]....
        /*0908*/ 	.word	0x00008a30
        /*090c*/ 	.word	0x00000000
        /*0910*/ 	.word	0x00000080
        /*0914*/ 	.short	0x010a
        /*0916*/ 	.byte	0xff
	.zero		1


	//   ....[129]....
        /*0918*/ 	.word	0x00008a90
        /*091c*/ 	.word	0x00000002
        /*0920*/ 	.word	0x00000030
        /*0924*/ 	.short	0x010a
        /*0926*/ 	.byte	0xff
	.zero		1


	//   ....[130]....
        /*0928*/ 	.word	0x00008ae0
        /*092c*/ 	.word	0x0000004f
        /*0930*/ 	.word	0x000000a0
        /*0934*/ 	.short	0x010a
        /*0936*/ 	.byte	0xff
	.zero		1


	//   ....[131]....
        /*0938*/ 	.word	0x00008b30
        /*093c*/ 	.word	0x00000003
        /*0940*/ 	.word	0x00000030
        /*0944*/ 	.short	0x010a
        /*0946*/ 	.byte	0xff
	.zero		1


	//   ....[132]....
        /*0948*/ 	.word	0x00008b80
        /*094c*/ 	.word	0x00000053
        /*0950*/ 	.word	0x00000030
        /*0954*/ 	.short	0x010a
        /*0956*/ 	.byte	0xff
	.zero		1


	//   ....[133]....
        /*0958*/ 	.word	0x00008bd0
        /*095c*/ 	.word	0x00000058
        /*0960*/ 	.word	0x00000030
        /*0964*/ 	.short	0x010a
        /*0966*/ 	.byte	0xff
	.zero		1


	//----- nvinfo : EIATTR_NUM_MBARRIERS
	.align		4
.L_47:
        /*0968*/ 	.byte	0x03, 0x38
        /*096a*/ 	.short	0x0020


	//----- nvinfo : EIATTR_EXIT_INSTR_OFFSETS
	.align		4
        /*096c*/ 	.byte	0x04, 0x1c
        /*096e*/ 	.short	(.L_49 - .L_48)


	//   ....[0]....
.L_48:
        /*0970*/ 	.word	0x000025c0


	//   ....[1]....
        /*0974*/ 	.word	0x00002ab0


	//   ....[2]....
        /*0978*/ 	.word	0x00002b10


	//   ....[3]....
        /*097c*/ 	.word	0x00003c30


	//   ....[4]....
        /*0980*/ 	.word	0x00004c90


	//   ....[5]....
        /*0984*/ 	.word	0x00004cd0


	//   ....[6]....
        /*0988*/ 	.word	0x00007fa0


	//   ....[7]....
        /*098c*/ 	.word	0x00008020


	//   ....[8]....
        /*0990*/ 	.word	0x00008050


	//   ....[9]....
        /*0994*/ 	.word	0x000080c0


	//----- nvinfo : EIATTR_MAX_THREADS
	.align		4
.L_49:
        /*0998*/ 	.byte	0x04, 0x05
        /*099a*/ 	.short	(.L_51 - .L_50)
.L_50:
        /*099c*/ 	.word	0x00000100
        /*09a0*/ 	.word	0x00000001
        /*09a4*/ 	.word	0x00000001


	//----- nvinfo : EIATTR_CRS_STACK_SIZE
	.align		4
.L_51:
        /*09a8*/ 	.byte	0x04, 0x1e
        /*09aa*/ 	.short	(.L_53 - .L_52)
.L_52:
        /*09ac*/ 	.word	0x00000000


	//----- nvinfo : EIATTR_CBANK_PARAM_SIZE
	.align		4
.L_53:
        /*09b0*/ 	.byte	0x03, 0x19
        /*09b2*/ 	.short	0x0800


	//----- nvinfo : EIATTR_PARAM_CBANK
	.align		4
        /*09b4*/ 	.byte	0x04, 0x0a
        /*09b6*/ 	.short	(.L_55 - .L_54)
	.align		4
.L_54:
        /*09b8*/ 	.word	index@(.nv.constant0._ZN7cutlass13device_kernelINS_4gemm6kernel13GemmUniversalIN4cute5tupleIJiiiiEEENS1_10collective13CollectiveMmaINS1_35MainloopSm100TmaUmmaWarpSpecializedILi3ELi2ELi4ENS5_IJNS4_1CILi1EEESB_SB_EEEEENS5_IJNSA_ILi64EEENSA_ILi128EEESF_EEENS_10bfloat16_tENS5_IJlSB_lEEESH_SI_NS4_8TiledMMAINS4_8MMA_AtomIJNS4_20SM100_MMA_F16BF16_SSISH_SH_fLi64ELi128ELNS4_4UMMA5MajorE0ELSN_0ELNSM_7ScaleInE0ELSO_0EEEEEENS4_6LayoutISC_NS5_IJNSA_ILi0EEESS_SS_EEEEENS5_IJNS4_10UnderscoreESV_SV_EEEEENS4_13SM90_TMA_LOADENS4_14ComposedLayoutINS4_7SwizzleILi3ELi4ELi3EEENS4_18smem_ptr_flag_bitsILi16EEENSR_INS5_IJNSA_ILi8EEESE_EEENS5_IJSE_SB_EEEEEEEvNS4_8identityESY_S18_vS19_EENS_8epilogue10collective18CollectiveEpilogueINS1B_23Sm100TmaWarpSpecializedILi4ELi2ELi16ELb1ELb0EEEJSG_NS5_IJNSR_ISE_SB_EENSR_INSA_ILi32EEESB_EEEEESH_SI_SH_SI_NS1B_6fusion15FusionCallbacksIS1F_NS1K_17LinearCombinationISH_fSH_fLNS_15FloatRoundStyleE2EEESG_S1J_JEEENS4_5SM1004TMEM4LOAD26SM100_TMEM_LOAD_16dp256b4xESY_NSZ_INS10_ILi2ELi4ELi3EEES13_NSR_INS5_IJS14_S1H_EEENS5_IJS1H_SB_EEEEEEENS4_17SM75_U32x4_LDSM_NENS4_14SM90_TMA_STOREES1Y_NS4_17SM90_U32x4_STSM_NENS4_39AutoVectorizingCopyWithAssumedAlignmentILi128EEEEEEvvEEEEvNT_6ParamsE)
        /*09bc*/ 	.short	0x0380
        /*09be*/ 	.short	0x0800


	//----- nvinfo : EIATTR_SW_WAR
	.align		4
.L_55:
        /*09c0*/ 	.byte	0x04, 0x36
        /*09c2*/ 	.short	(.L_57 - .L_56)
.L_56:
        /*09c4*/ 	.word	0x00000008
.L_57:


//--------------------- .nv.callgraph             --------------------------
	.section	.nv.callgraph,"",@"SHT_CUDA_CALLGRAPH"
	.align	4
	.sectionentsize	8
	.align		4
        /*0000*/ 	.word	0x00000000
	.align		4
        /*0004*/ 	.word	0xffffffff
	.align		4
        /*0008*/ 	.word	index@(_ZN7cutlass13device_kernelINS_4gemm6kernel13GemmUniversalIN4cute5tupleIJiiiiEEENS1_10collective13CollectiveMmaINS1_35MainloopSm100TmaUmmaWarpSpecializedILi3ELi2ELi4ENS5_IJNS4_1CILi1EEESB_SB_EEEEENS5_IJNSA_ILi64EEENSA_ILi128EEESF_EEENS_10bfloat16_tENS5_IJlSB_lEEESH_SI_NS4_8TiledMMAINS4_8MMA_AtomIJNS4_20SM100_MMA_F16BF16_SSISH_SH_fLi64ELi128ELNS4_4UMMA5MajorE0ELSN_0ELNSM_7ScaleInE0ELSO_0EEEEEENS4_6LayoutISC_NS5_IJNSA_ILi0EEESS_SS_EEEEENS5_IJNS4_10UnderscoreESV_SV_EEEEENS4_13SM90_TMA_LOADENS4_14ComposedLayoutINS4_7SwizzleILi3ELi4ELi3EEENS4_18smem_ptr_flag_bitsILi16EEENSR_INS5_IJNSA_ILi8EEESE_EEENS5_IJSE_SB_EEEEEEEvNS4_8identityESY_S18_vS19_EENS_8epilogue10collective18CollectiveEpilogueINS1B_23Sm100TmaWarpSpecializedILi4ELi2ELi16ELb1ELb0EEEJSG_NS5_IJNSR_ISE_SB_EENSR_INSA_ILi32EEESB_EEEEESH_SI_SH_SI_NS1B_6fusion15FusionCallbacksIS1F_NS1K_17LinearCombinationISH_fSH_fLNS_15FloatRoundStyleE2EEESG_S1J_JEEENS4_5SM1004TMEM4LOAD26SM100_TMEM_LOAD_16dp256b4xESY_NSZ_INS10_ILi2ELi4ELi3EEES13_NSR_INS5_IJS14_S1H_EEENS5_IJS1H_SB_EEEEEEENS4_17SM75_U32x4_LDSM_NENS4_14SM90_TMA_STOREES1Y_NS4_17SM90_U32x4_STSM_NENS4_39AutoVectorizingCopyWithAssumedAlignmentILi128EEEEEEvvEEEEvNT_6ParamsE)
	.align		4
        /*000c*/ 	.word	index@(__assertfail)
	.align		4
        /*0010*/ 	.word	0x00000000
	.align		4
        /*0014*/ 	.word	0xfffffffe
	.align		4
        /*0018*/ 	.word	0x00000000
	.align		4
        /*001c*/ 	.word	0xfffffffd
	.align		4
        /*0020*/ 	.word	0x00000000
	.align		4
        /*0024*/ 	.word	0xfffffffc


//--------------------- .nv.constant4             --------------------------
	.section	.nv.constant4,"a",@progbits
	.align	8
	.align		8
.nv.constant4:
        /*0000*/ 	.dword	__assertfail
	.align		8
        /*0008*/ 	.dword	__unnamed_1
	.align		8
        /*0010*/ 	.dword	__unnamed_2
	.align		8
        /*0018*/ 	.dword	_ZN39_INTERNAL_ba729bbe_4_k_cu_4ecd42e6_81044cuda3std3__45__cpo5beginE
	.align		8
        /*0020*/ 	.dword	_ZN39_INTERNAL_ba729bbe_4_k_cu_4ecd42e6_81044cuda3std3__45__cpo3endE
	.align		8
        /*0028*/ 	.dword	_ZN39_INTERNAL_ba729bbe_4_k_cu_4ecd42e6_81044cuda3std3__45__cpo6cbeginE
	.align		8
        /*0030*/ 	.dword	_ZN39_INTERNAL_ba729bbe_4_k_cu_4ecd42e6_81044cuda3std3__45__cpo4cendE
	.align		8
        /*0038*/ 	.dword	_ZN39_INTERNAL_ba729bbe_4_k_cu_4ecd42e6_81044cuda3std3__441_GLOBAL__N__ba729bbe_4_k_cu_4ecd42e6_81046ignoreE
	.align		8
        /*0040*/ 	.dword	_ZN39_INTERNAL_ba729bbe_4_k_cu_4ecd42e6_81044cuda3std3__419piecewise_constructE
	.align		8
        /*0048*/ 	.dword	_ZN39_INTERNAL_ba729bbe_4_k_cu_4ecd42e6_81044cuda3std3__48in_placeE
	.align		8
        /*0050*/ 	.dword	_ZN39_INTERNAL_ba729bbe_4_k_cu_4ecd42e6_81044cuda3std6ranges3__45__cpo4swapE
	.align		8
        /*0058*/ 	.dword	_ZN39_INTERNAL_ba729bbe_4_k_cu_4ecd42e6_81044cuda3std6ranges3__45__cpo9iter_moveE
	.align		8
        /*0060*/ 	.dword	_ZN39_INTERNAL_ba729bbe_4_k_cu_4ecd42e6_81044cute7productE
	.align		8
        /*0068*/ 	.dword	_ZN39_INTERNAL_ba729bbe_4_k_cu_4ecd42e6_81044cute1_E
	.align		8
        /*0070*/ 	.dword	$str$25
	.align		8
        /*0078*/ 	.dword	$str$26
	.align		8
        /*0080*/ 	.dword	$str$27
	.align		8
        /*0088*/ 	.dword	$str$28


//--------------------- .text._ZN7cutlass13device_kernelINS_4gemm6kernel13GemmUniversalIN4cute5tupleIJiiiiEEENS1_10collective13CollectiveMmaINS1_35MainloopSm100TmaUmmaWarpSpecializedILi3ELi2ELi4ENS5_IJNS4_1CILi1EEESB_SB_EEEEENS5_IJNSA_ILi64EEENSA_ILi128EEESF_EEENS_10bfloat16_tENS5_IJlSB_lEEESH_SI_NS4_8TiledMMAINS4_8MMA_AtomIJNS4_20SM100_MMA_F16BF16_SSISH_SH_fLi64ELi128ELNS4_4UMMA5MajorE0ELSN_0ELNSM_7ScaleInE0ELSO_0EEEEEENS4_6LayoutISC_NS5_IJNSA_ILi0EEESS_SS_EEEEENS5_IJNS4_10UnderscoreESV_SV_EEEEENS4_13SM90_TMA_LOADENS4_14ComposedLayoutINS4_7SwizzleILi3ELi4ELi3EEENS4_18smem_ptr_flag_bitsILi16EEENSR_INS5_IJNSA_ILi8EEESE_EEENS5_IJSE_SB_EEEEEEEvNS4_8identityESY_S18_vS19_EENS_8epilogue10collective18CollectiveEpilogueINS1B_23Sm100TmaWarpSpecializedILi4ELi2ELi16ELb1ELb0EEEJSG_NS5_IJNSR_ISE_SB_EENSR_INSA_ILi32EEESB_EEEEESH_SI_SH_SI_NS1B_6fusion15FusionCallbacksIS1F_NS1K_17LinearCombinationISH_fSH_fLNS_15FloatRoundStyleE2EEESG_S1J_JEEENS4_5SM1004TMEM4LOAD26SM100_TMEM_LOAD_16dp256b4xESY_NSZ_INS10_ILi2ELi4ELi3EEES13_NSR_INS5_IJS14_S1H_EEENS5_IJS1H_SB_EEEEEEENS4_17SM75_U32x4_LDSM_NENS4_14SM90_TMA_STOREES1Y_NS4_17SM90_U32x4_STSM_NENS4_39AutoVectorizingCopyWithAssumedAlignmentILi128EEEEEEvvEEEEvNT_6ParamsE --------------------------
	.section	.text._ZN7cutlass13device_kernelINS_4gemm6kernel13GemmUniversalIN4cute5tupleIJiiiiEEENS1_10collective13CollectiveMmaINS1_35MainloopSm100TmaUmmaWarpSpecializedILi3ELi2ELi4ENS5_IJNS4_1CILi1EEESB_SB_EEEEENS5_IJNSA_ILi64EEENSA_ILi128EEESF_EEENS_10bfloat16_tENS5_IJlSB_lEEESH_SI_NS4_8TiledMMAINS4_8MMA_AtomIJNS4_20SM100_MMA_F16BF16_SSISH_SH_fLi64ELi128ELNS4_4UMMA5MajorE0ELSN_0ELNSM_7ScaleInE0ELSO_0EEEEEENS4_6LayoutISC_NS5_IJNSA_ILi0EEESS_SS_EEEEENS5_IJNS4_10UnderscoreESV_SV_EEEEENS4_13SM90_TMA_LOADENS4_14ComposedLayoutINS4_7SwizzleILi3ELi4ELi3EEENS4_18smem_ptr_flag_bitsILi16EEENSR_INS5_IJNSA_ILi8EEESE_EEENS5_IJSE_SB_EEEEEEEvNS4_8identityESY_S18_vS19_EENS_8epilogue10collective18CollectiveEpilogueINS1B_23Sm100TmaWarpSpecializedILi4ELi2ELi16ELb1ELb0EEEJSG_NS5_IJNSR_ISE_SB_EENSR_INSA_ILi32EEESB_EEEEESH_SI_SH_SI_NS1B_6fusion15FusionCallbacksIS1F_NS1K_17LinearCombinationISH_fSH_fLNS_15FloatRoundStyleE2EEESG_S1J_JEEENS4_5SM1004TMEM4LOAD26SM100_TMEM_LOAD_16dp256b4xESY_NSZ_INS10_ILi2ELi4ELi3EEES13_NSR_INS5_IJS14_S1H_EEENS5_IJS1H_SB_EEEEEEENS4_17SM75_U32x4_LDSM_NENS4_14SM90_TMA_STOREES1Y_NS4_17SM90_U32x4_STSM_NENS4_39AutoVectorizingCopyWithAssumedAlignmentILi128EEEEEEvvEEEEvNT_6ParamsE,"ax",@progbits
	.align	128
.text._ZN7cutlass13device_kernelINS_4gemm6kernel13GemmUniversalIN4cute5tupleIJiiiiEEENS1_10collective13CollectiveMmaINS1_35MainloopSm100TmaUmmaWarpSpecializedILi3ELi2ELi4ENS5_IJNS4_1CILi1EEESB_SB_EEEEENS5_IJNSA_ILi64EEENSA_ILi128EEESF_EEENS_10bfloat16_tENS5_IJlSB_lEEESH_SI_NS4_8TiledMMAINS4_8MMA_AtomIJNS4_20SM100_MMA_F16BF16_SSISH_SH_fLi64ELi128ELNS4_4UMMA5MajorE0ELSN_0ELNSM_7ScaleInE0ELSO_0EEEEEENS4_6LayoutISC_NS5_IJNSA_ILi0EEESS_SS_EEEEENS5_IJNS4_10UnderscoreESV_SV_EEEEENS4_13SM90_TMA_LOADENS4_14ComposedLayoutINS4_7SwizzleILi3ELi4ELi3EEENS4_18smem_ptr_flag_bitsILi16EEENSR_INS5_IJNSA_ILi8EEESE_EEENS5_IJSE_SB_EEEEEEEvNS4_8identityESY_S18_vS19_EENS_8epilogue10collective18CollectiveEpilogueINS1B_23Sm100TmaWarpSpecializedILi4ELi2ELi16ELb1ELb0EEEJSG_NS5_IJNSR_ISE_SB_EENSR_INSA_ILi32EEESB_EEEEESH_SI_SH_SI_NS1B_6fusion15FusionCallbacksIS1F_NS1K_17LinearCombinationISH_fSH_fLNS_15FloatRoundStyleE2EEESG_S1J_JEEENS4_5SM1004TMEM4LOAD26SM100_TMEM_LOAD_16dp256b4xESY_NSZ_INS10_ILi2ELi4ELi3EEES13_NSR_INS5_IJS14_S1H_EEENS5_IJS1H_SB_EEEEEEENS4_17SM75_U32x4_LDSM_NENS4_14SM90_TMA_STOREES1Y_NS4_17SM90_U32x4_STSM_NENS4_39AutoVectorizingCopyWithAssumedAlignmentILi128EEEEEEvvEEEEvNT_6ParamsE:
        .type           _ZN7cutlass13device_kernelINS_4gemm6kernel13GemmUniversalIN4cute5tupleIJiiiiEEENS1_10collective13CollectiveMmaINS1_35MainloopSm100TmaUmmaWarpSpecializedILi3ELi2ELi4ENS5_IJNS4_1CILi1EEESB_SB_EEEEENS5_IJNSA_ILi64EEENSA_ILi128EEESF_EEENS_10bfloat16_tENS5_IJlSB_lEEESH_SI_NS4_8TiledMMAINS4_8MMA_AtomIJNS4_20SM100_MMA_F16BF16_SSISH_SH_fLi64ELi128ELNS4_4UMMA5MajorE0ELSN_0ELNSM_7ScaleInE0ELSO_0EEEEEENS4_6LayoutISC_NS5_IJNSA_ILi0EEESS_SS_EEEEENS5_IJNS4_10UnderscoreESV_SV_EEEEENS4_13SM90_TMA_LOADENS4_14ComposedLayoutINS4_7SwizzleILi3ELi4ELi3EEENS4_18smem_ptr_flag_bitsILi16EEENSR_INS5_IJNSA_ILi8EEESE_EEENS5_IJSE_SB_EEEEEEEvNS4_8identityESY_S18_vS19_EENS_8epilogue10collective18CollectiveEpilogueINS1B_23Sm100TmaWarpSpecializedILi4ELi2ELi16ELb1ELb0EEEJSG_NS5_IJNSR_ISE_SB_EENSR_INSA_ILi32EEESB_EEEEESH_SI_SH_SI_NS1B_6fusion15FusionCallbacksIS1F_NS1K_17LinearCombinationISH_fSH_fLNS_15FloatRoundStyleE2EEESG_S1J_JEEENS4_5SM1004TMEM4LOAD26SM100_TMEM_LOAD_16dp256b4xESY_NSZ_INS10_ILi2ELi4ELi3EEES13_NSR_INS5_IJS14_S1H_EEENS5_IJS1H_SB_EEEEEEENS4_17SM75_U32x4_LDSM_NENS4_14SM90_TMA_STOREES1Y_NS4_17SM90_U32x4_STSM_NENS4_39AutoVectorizingCopyWithAssumedAlignmentILi128EEEEEEvvEEEEvNT_6ParamsE,@function
        .size           _ZN7cutlass13device_kernelINS_4gemm6kernel13GemmUniversalIN4cute5tupleIJiiiiEEENS1_10collective13CollectiveMmaINS1_35MainloopSm100TmaUmmaWarpSpecializedILi3ELi2ELi4ENS5_IJNS4_1CILi1EEESB_SB_EEEEENS5_IJNSA_ILi64EEENSA_ILi128EEESF_EEENS_10bfloat16_tENS5_IJlSB_lEEESH_SI_NS4_8TiledMMAINS4_8MMA_AtomIJNS4_20SM100_MMA_F16BF16_SSISH_SH_fLi64ELi128ELNS4_4UMMA5MajorE0ELSN_0ELNSM_7ScaleInE0ELSO_0EEEEEENS4_6LayoutISC_NS5_IJNSA_ILi0EEESS_SS_EEEEENS5_IJNS4_10UnderscoreESV_SV_EEEEENS4_13SM90_TMA_LOADENS4_14ComposedLayoutINS4_7SwizzleILi3ELi4ELi3EEENS4_18smem_ptr_flag_bitsILi16EEENSR_INS5_IJNSA_ILi8EEESE_EEENS5_IJSE_SB_EEEEEEEvNS4_8identityESY_S18_vS19_EENS_8epilogue10collective18CollectiveEpilogueINS1B_23Sm100TmaWarpSpecializedILi4ELi2ELi16ELb1ELb0EEEJSG_NS5_IJNSR_ISE_SB_EENSR_INSA_ILi32EEESB_EEEEESH_SI_SH_SI_NS1B_6fusion15FusionCallbacksIS1F_NS1K_17LinearCombinationISH_fSH_fLNS_15FloatRoundStyleE2EEESG_S1J_JEEENS4_5SM1004TMEM4LOAD26SM100_TMEM_LOAD_16dp256b4xESY_NSZ_INS10_ILi2ELi4ELi3EEES13_NSR_INS5_IJS14_S1H_EEENS5_IJS1H_SB_EEEEEEENS4_17SM75_U32x4_LDSM_NENS4_14SM90_TMA_STOREES1Y_NS4_17SM90_U32x4_STSM_NENS4_39AutoVectorizingCopyWithAssumedAlignmentILi128EEEEEEvvEEEEvNT_6ParamsE,(.L_x_173 - _ZN7cutlass13device_kernelINS_4gemm6kernel13GemmUniversalIN4cute5tupleIJiiiiEEENS1_10collective13CollectiveMmaINS1_35MainloopSm100TmaUmmaWarpSpecializedILi3ELi2ELi4ENS5_IJNS4_1CILi1EEESB_SB_EEEEENS5_IJNSA_ILi64EEENSA_ILi128EEESF_EEENS_10bfloat16_tENS5_IJlSB_lEEESH_SI_NS4_8TiledMMAINS4_8MMA_AtomIJNS4_20SM100_MMA_F16BF16_SSISH_SH_fLi64ELi128ELNS4_4UMMA5MajorE0ELSN_0ELNSM_7ScaleInE0ELSO_0EEEEEENS4_6LayoutISC_NS5_IJNSA_ILi0EEESS_SS_EEEEENS5_IJNS4_10UnderscoreESV_SV_EEEEENS4_13SM90_TMA_LOADENS4_14ComposedLayoutINS4_7SwizzleILi3ELi4ELi3EEENS4_18smem_ptr_flag_bitsILi16EEENSR_INS5_IJNSA_ILi8EEESE_EEENS5_IJSE_SB_EEEEEEEvNS4_8identityESY_S18_vS19_EENS_8epilogue10collective18CollectiveEpilogueINS1B_23Sm100TmaWarpSpecializedILi4ELi2ELi16ELb1ELb0EEEJSG_NS5_IJNSR_ISE_SB_EENSR_INSA_ILi32EEESB_EEEEESH_SI_SH_SI_NS1B_6fusion15FusionCallbacksIS1F_NS1K_17LinearCombinationISH_fSH_fLNS_15FloatRoundStyleE2EEESG_S1J_JEEENS4_5SM1004TMEM4LOAD26SM100_TMEM_LOAD_16dp256b4xESY_NSZ_INS10_ILi2ELi4ELi3EEES13_NSR_INS5_IJS14_S1H_EEENS5_IJS1H_SB_EEEEEEENS4_17SM75_U32x4_LDSM_NENS4_14SM90_TMA_STOREES1Y_NS4_17SM90_U32x4_STSM_NENS4_39AutoVectorizingCopyWithAssumedAlignmentILi128EEEEEEvvEEEEvNT_6ParamsE)
        .other          _ZN7cutlass13device_kernelINS_4gemm6kernel13GemmUniversalIN4cute5tupleIJiiiiEEENS1_10collective13CollectiveMmaINS1_35MainloopSm100TmaUmmaWarpSpecializedILi3ELi2ELi4ENS5_IJNS4_1CILi1EEESB_SB_EEEEENS5_IJNSA_ILi64EEENSA_ILi128EEESF_EEENS_10bfloat16_tENS5_IJlSB_lEEESH_SI_NS4_8TiledMMAINS4_8MMA_AtomIJNS4_20SM100_MMA_F16BF16_SSISH_SH_fLi64ELi128ELNS4_4UMMA5MajorE0ELSN_0ELNSM_7ScaleInE0ELSO_0EEEEEENS4_6LayoutISC_NS5_IJNSA_ILi0EEESS_SS_EEEEENS5_IJNS4_10UnderscoreESV_SV_EEEEENS4_13SM90_TMA_LOADENS4_14ComposedLayoutINS4_7SwizzleILi3ELi4ELi3EEENS4_18smem_ptr_flag_bitsILi16EEENSR_INS5_IJNSA_ILi8EEESE_EEENS5_IJSE_SB_EEEEEEEvNS4_8identityESY_S18_vS19_EENS_8epilogue10collective18CollectiveEpilogueINS1B_23Sm100TmaWarpSpecializedILi4ELi2ELi16ELb1ELb0EEEJSG_NS5_IJNSR_ISE_SB_EENSR_INSA_ILi32EEESB_EEEEESH_SI_SH_SI_NS1B_6fusion15FusionCallbacksIS1F_NS1K_17LinearCombinationISH_fSH_fLNS_15FloatRoundStyleE2EEESG_S1J_JEEENS4_5SM1004TMEM4LOAD26SM100_TMEM_LOAD_16dp256b4xESY_NSZ_INS10_ILi2ELi4ELi3EEES13_NSR_INS5_IJS14_S1H_EEENS5_IJS1H_SB_EEEEEEENS4_17SM75_U32x4_LDSM_NENS4_14SM90_TMA_STOREES1Y_NS4_17SM90_U32x4_STSM_NENS4_39AutoVectorizingCopyWithAssumedAlignmentILi128EEEEEEvvEEEEvNT_6ParamsE,@"STO_CUDA_ENTRY STV_DEFAULT"
_ZN7cutlass13device_kernelINS_4gemm6kernel13GemmUniversalIN4cute5tupleIJiiiiEEENS1_10collective13CollectiveMmaINS1_35MainloopSm100TmaUmmaWarpSpecializedILi3ELi2ELi4ENS5_IJNS4_1CILi1EEESB_SB_EEEEENS5_IJNSA_ILi64EEENSA_ILi128EEESF_EEENS_10bfloat16_tENS5_IJlSB_lEEESH_SI_NS4_8TiledMMAINS4_8MMA_AtomIJNS4_20SM100_MMA_F16BF16_SSISH_SH_fLi64ELi128ELNS4_4UMMA5MajorE0ELSN_0ELNSM_7ScaleInE0ELSO_0EEEEEENS4_6LayoutISC_NS5_IJNSA_ILi0EEESS_SS_EEEEENS5_IJNS4_10UnderscoreESV_SV_EEEEENS4_13SM90_TMA_LOADENS4_14ComposedLayoutINS4_7SwizzleILi3ELi4ELi3EEENS4_18smem_ptr_flag_bitsILi16EEENSR_INS5_IJNSA_ILi8EEESE_EEENS5_IJSE_SB_EEEEEEEvNS4_8identityESY_S18_vS19_EENS_8epilogue10collective18CollectiveEpilogueINS1B_23Sm100TmaWarpSpecializedILi4ELi2ELi16ELb1ELb0EEEJSG_NS5_IJNSR_ISE_SB_EENSR_INSA_ILi32EEESB_EEEEESH_SI_SH_SI_NS1B_6fusion15FusionCallbacksIS1F_NS1K_17LinearCombinationISH_fSH_fLNS_15FloatRoundStyleE2EEESG_S1J_JEEENS4_5SM1004TMEM4LOAD26SM100_TMEM_LOAD_16dp256b4xESY_NSZ_INS10_ILi2ELi4ELi3EEES13_NSR_INS5_IJS14_S1H_EEENS5_IJS1H_SB_EEEEEEENS4_17SM75_U32x4_LDSM_NENS4_14SM90_TMA_STOREES1Y_NS4_17SM90_U32x4_STSM_NENS4_39AutoVectorizingCopyWithAssumedAlignmentILi128EEEEEEvvEEEEvNT_6ParamsE:
[----:B------:R-:W1:Y:S01]  /*0000*/  LDC R1, c[0x0][0x37c] ;  /* 0x0000df00ff017b82 */ /* 0x000e620000000800 */
[----:B------:R-:W2:Y:S01]  /*0010*/  S2R R72, SR_TID.X ;  /* 0x0000000000487919 */ /* 0x000ea20000002100 */
[----:B------:R-:W3:Y:S01]  /*0020*/  LDCU.64 UR4, c[0x0][0x890] ;  /* 0x00011200ff0477ac */ /* 0x000ee20008000a00 */
[----:B------:R-:W-:Y:S02]  /*0030*/  PRMT R59, RZ, 0x7610, R59 ;  /* 0x00007610ff3b7816 */ /* 0x000fe4000000003b */
[----:B------:R-:W-:Y:S01]  /*0040*/  ELECT P5, URZ, PT ;  /* 0x0000000000ff782f */ /* 0x000fe200038a0000 */
[----:B------:R-:W4:Y:S01]  /*0050*/  LDCU.64 UR46, c[0x0][0x358] ;  /* 0x00006b00ff2e77ac */ /* 0x000f220008000a00 */
[----:B---3--:R-:W-:-:S04]  /*0060*/  UISETP.NE.U32.AND UP0, UPT, UR4, URZ, UPT ;  /* 0x000000ff0400728c */ /* 0x008fc8000bf05070 */
[----:B------:R-:W-:Y:S01]  /*0070*/  UISETP.NE.AND.EX UP0, UPT, UR5, URZ, UPT, UP0 ;  /* 0x000000ff0500728c */ /* 0x000fe2000bf05300 */
[----:B--2---:R-:W-:-:S05]  /*0080*/  SHF.R.U32.HI R65, RZ, 0x5, R72 ;  /* 0x00000005ff417819 */ /* 0x004fca0000011648 */
[----:B------:R-:W2:Y:S02]  /*0090*/  SHFL.IDX PT, R0, R65, RZ, 0x1f ;  /* 0x00001fff41007589 */ /* 0x000ea400000e0000 */
[----:B--2---:R-:W-:Y:S01]  /*00a0*/  R2UR UR8, R0 ;  /* 0x00000000000872ca */ /* 0x004fe200000e0000 */
[----:B-1--4-:R-:W-:-:S14]  /*00b0*/  BRA.U UP0, `(.L_x_0) ;  /* 0x00000001002c7547 */ /* 0x012fdc000b800000 */
[----:B------:R-:W1:Y:S02]  /*00c0*/  LDCU.64 UR6, c[0x0][0x888] ;  /* 0x00011100ff0677ac */ /* 0x000e640008000a00 */
[----:B-1----:R-:W-:-:S04]  /*00d0*/  UISETP.NE.U32.AND UP0, UPT, UR6, URZ, UPT ;  /* 0x000000ff0600728c */ /* 0x002fc8000bf05070 */
[----:B------:R-:W-:-:S09]  /*00e0*/  UISETP.NE.AND.EX UP0, UPT, UR7, URZ, UPT, UP0 ;  /* 0x000000ff0700728c */ /* 0x000fd2000bf05300 */
[----:B------:R-:W-:Y:S05]  /*00f0*/  BRA.U !UP0, `(.L_x_1) ;  /* 0x0000000108107547 */ /* 0x000fea000b800000 */
[----:B------:R-:W1:Y:S02]  /*0100*/  LDC.64 R2, c[0x0][0x888] ;  /* 0x00022200ff027b82 */ /* 0x000e640000000a00 */
[----:B-1----:R1:W5:Y:S01]  /*0110*/  LDG.E R35, desc[UR46][R2.64] ;  /* 0x0000002e02237981 */ /* 0x002362000c1e1900 */
[----:B------:R-:W-:Y:S01]  /*0120*/  HFMA2 R59, -RZ, RZ, 0, 5.9604644775390625e-08 ;  /* 0x00000001ff3b7431 */ /* 0x000fe200000001ff */
[----:B------:R-:W-:Y:S05]  /*0130*/  BRA `(.L_x_0) ;  /* 0x00000000000c7947 */ /* 0x000fea0003800000 */
.L_x_1:
[----:B------:R-:W1:Y:S01]  /*0140*/  LDCU UR6, c[0x0][0x880] ;  /* 0x00011000ff0677ac */ /* 0x000e620008000800 */
[----:B------:R-:W-:Y:S01]  /*0150*/  HFMA2 R59, -RZ, RZ, 0, 5.9604644775390625e-08 ;  /* 0x00000001ff3b7431 */ /* 0x000fe200000001ff */
[----:B-1----:R-:W-:-:S07]  /*0160*/  MOV R35, UR6 ;  /* 0x0000000600237c02 */ /* 0x002fce0008000f00 */
.L_x_0:
[----:B------:R-:W2:Y:S02]  /*0170*/  LDCU.64 UR6, c[0x0][0x8b0] ;  /* 0x00011600ff0677ac */ /* 0x000ea40008000a00 */
[----:B--2---:R-:W-:-:S04]  /*0180*/  UISETP.NE.U32.AND UP0, UPT, UR6, URZ, UPT ;  /* 0x000000ff0600728c */ /* 0x004fc8000bf05070 */
[----:B------:R-:W-:-:S09]  /*0190*/  UISETP.NE.AND.EX UP0, UPT, UR7, URZ, UPT, UP0 ;  /* 0x000000ff0700728c */ /* 0x000fd2000bf05300 */
[----:B------:R-:W-:Y:S05]  /*01a0*/  BRA.U UP0, `(.L_x_2) ;  /* 0x0000000100247547 */ /* 0x000fea000b800000 */
[----:B------:R-:W2:Y:S02]  /*01b0*/  LDCU.64 UR6, c[0x0][0x8a8] ;  /* 0x00011500ff0677ac */ /* 0x000ea40008000a00 */
[----:B--2---:R-:W-:-:S04]  /*01c0*/  UISETP.NE.U32.AND UP0, UPT, UR6, URZ, UPT ;  /* 0x000000ff0600728c */ /* 0x004fc8000bf05070 */
[----:B------:R-:W-:-:S09]  /*01d0*/  UISETP.NE.AND.EX UP0, UPT, UR7, URZ, UPT, UP0 ;  /* 0x000000ff0700728c */ /* 0x000fd2000bf05300 */
[----:B------:R-:W-:Y:S05]  /*01e0*/  BRA.U !UP0, `(.L_x_3) ;  /* 0x00000001080c7547 */ /* 0x000fea000b800000 */
[----:B-1----:R-:W1:Y:S02]  /*01f0*/  LDC.64 R2, c[0x0][0x8a8] ;  /* 0x00022a00ff027b82 */ /* 0x002e640000000a00 */
[----:B-1----:R2:W5:Y:S01]  /*0200*/  LDG.E R33, desc[UR46][R2.64] ;  /* 0x0000002e02217981 */ /* 0x002562000c1e1900 */
[----:B------:R-:W-:Y:S05]  /*0210*/  BRA `(.L_x_2) ;  /* 0x0000000000087947 */ /* 0x000fea0003800000 */
.L_x_3:
[----:B------:R-:W2:Y:S02]  /*0220*/  LDCU UR6, c[0x0][0x8a0] ;  /* 0x00011400ff0677ac */ /* 0x000ea40008000800 */
[----:B--2---:R-:W-:Y:S02]  /*0230*/  MOV R33, UR6 ;  /* 0x0000000600217c02 */ /* 0x004fe40008000f00 */
.L_x_2:
[----:B------:R-:W-:Y:S01]  /*0240*/  IMAD.U32 R0, RZ, RZ, UR8 ;  /* 0x00000008ff007e24 */ /* 0x000fe2000f8e00ff */
[----:B------:R-:W-:Y:S04]  /*0250*/  BSSY.RECONVERGENT B0, `(.L_x_4) ;  /* 0x000000c000007945 */ /* 0x000fe80003800200 */
[C---:B------:R-:W-:Y:S02]  /*0260*/  ISETP.NE.OR P1, PT, R0.reuse, 0x1, !P5 ;  /* 0x000000010000780c */ /* 0x040fe40006f25670 */
[----:B------:R-:W-:-:S11]  /*0270*/  ISETP.NE.OR P0, PT, R0, 0x3, !P5 ;  /* 0x000000030000780c */ /* 0x000fd60006f05670 */
[----:B------:R-:W-:Y:S05]  /*0280*/  @P1 BRA `(.L_x_5) ;  /* 0x0000000000201947 */ /* 0x000fea0003800000 */
[----:B------:R-:W3:Y:S02]  /*0290*/  LDCU.64 UR6, c[0x0][0x348] ;  /* 0x00006900ff0677ac */ /* 0x000ee40008000a00 */
[----:B---3--:R-:W-:Y:S02]  /*02a0*/  UIADD3 UR10, UP1, UPT, UR6, 0x80, URZ ;  /* 0x00000080060a7890 */ /* 0x008fe4000ff3e0ff */
[----:B------:R-:W-:Y:S02]  /*02b0*/  UIADD3 UR6, UP0, UPT, UR6, 0x180, URZ ;  /* 0x0000018006067890 */ /* 0x000fe4000ff1e0ff */
[----:B------:R-:W-:Y:S02]  /*02c0*/  UIADD3.X UR11, UPT, UPT, URZ, UR7, URZ, UP1, !UPT ;  /* 0x00000007ff0b7290 */ /* 0x000fe40008ffe4ff */
[----:B------:R-:W-:-:S07]  /*02d0*/  UIADD3.X UR7, UPT, UPT, URZ, UR7, URZ, UP0, !UPT ;  /* 0x00000007ff077290 */ /* 0x000fce00087fe4ff */
[----:B------:R3:W-:Y:S02]  /*02e0*/  UTMACCTL.PF [UR10] ;  /* 0x000000000a0079b9 */ /* 0x0007e40008040000 */
[----:B------:R3:W-:Y:S02]  /*02f0*/  UTMACCTL.PF [UR6] ;  /* 0x00000000060079b9 */ /* 0x0007e40008040000 */
[----:B---3--:R-:W-:Y:S01]  /*0300*/  NOP ;  /* 0x0000000000007918 */ /* 0x008fe20000000000 */
.L_x_5:
[----:B------:R-:W-:Y:S05]  /*0310*/  BSYNC.RECONVERGENT B0 ;  /* 0x0000000000007941 */ /* 0x000fea0003800200 */
.L_x_4:
[----:B------:R-:W-:Y:S04]  /*0320*/  BSSY.RECONVERGENT B0, `(.L_x_6) ;  /* 0x000000a000007945 */ /* 0x000fe80003800200 */
        /* <DEDUP_REMOVED lines=9> */
.L_x_7:
[----:B------:R-:W-:Y:S05]  /*03c0*/  BSYNC.RECONVERGENT B0 ;  /* 0x0000000000007941 */ /* 0x000fea0003800200 */
.L_x_6:
[----:B------:R-:W3:Y:S01]  /*03d0*/  LDCU.64 UR6, c[0x0][0x888] ;  /* 0x00011100ff0677ac */ /* 0x000ee20008000a00 */
[----:B------:R-:W-:Y:S02]  /*03e0*/  UISETP.EQ.U32.AND UP1, UPT, UR4, URZ, UPT ;  /* 0x000000ff0400728c */ /* 0x000fe4000bf22070 */
[----:B------:R-:W-:Y:S02]  /*03f0*/  UPLOP3.LUT UP2, UPT, UPT, UPT, UPT, 0x80, 0x8 ;  /* 0x000000000008789c */ /* 0x000fe40003f4f070 */
[----:B---3--:R-:W-:-:S04]  /*0400*/  UISETP.NE.U32.AND UP0, UPT, UR6, URZ, UPT ;  /* 0x000000ff0600728c */ /* 0x008fc8000bf05070 */
[----:B------:R-:W-:-:S04]  /*0410*/  UISETP.NE.AND.EX UP0, UPT, UR7, URZ, UPT, UP0 ;  /* 0x000000ff0700728c */ /* 0x000fc8000bf05300 */
[----:B------:R-:W-:-:S04]  /*0420*/  UISETP.EQ.OR.EX UP3, UPT, UR5, URZ, !UP0, UP1 ;  /* 0x000000ff0500728c */ /* 0x000fc8000c762710 */
[----:B------:R-:W-:-:S05]  /*0430*/  UP2UR UR50, UPR, URZ, 0x8 ;  /* 0x00000008ff327883 */ /* 0x000fca0008000000 */
[----:B------:R-:W-:Y:S07]  /*0440*/  BRA.U !UP3, `(.L_x_8) ;  /* 0x000000010b207547 */ /* 0x000fee000b800000 */
[----:B------:R-:W-:Y:S01]  /*0450*/  UISETP.NE.U32.AND UP2, UPT, UR4, URZ, UPT ;  /* 0x000000ff0400728c */ /* 0x000fe2000bf45070 */
[----:B-----5:R-:W-:Y:S01]  /*0460*/  FSETP.NEU.AND P0, PT, R35, RZ, PT ;  /* 0x000000ff2300720b */ /* 0x020fe20003f0d000 */
[----:B------:R-:W-:Y:S02]  /*0470*/  USEL UR4, URZ, 0xffffffff, UP0 ;  /* 0xffffffffff047887 */ /* 0x000fe40008000000 */
[----:B------:R-:W-:-:S10]  /*0480*/  UISETP.NE.AND.EX UP2, UPT, UR5, URZ, UPT, UP2 ;  /* 0x000000ff0500728c */ /* 0x000fd4000bf45320 */
[----:B------:R-:W-:Y:S01]  /*0490*/  VOTEU.ANY UP1, P0 ;  /* 0x0000000000ff7886 */ /* 0x000fe20000020100 */
[----:B------:R-:W-:-:S04]  /*04a0*/  @!UP2 USEL UR4, URZ, 0xffffffff, UP1 ;  /* 0xffffffffff04a887 */ /* 0x000fc80008800000 */
[----:B------:R-:W-:-:S04]  /*04b0*/  ULOP3.LUT UR4, UR4, 0x1, URZ, 0xc0, !UPT ;  /* 0x0000000104047892 */ /* 0x000fc8000f8ec0ff */
[----:B------:R-:W-:-:S11]  /*04c0*/  UISETP.NE.U32.AND UP2, UPT, UR4, 0x1, UPT ;  /* 0x000000010400788c */ /* 0x000fd6000bf45070 */
.L_x_8:
[----:B-12---:R-:W1:Y:S01]  /*04d0*/  SHFL.IDX PT, R2, R65, RZ, 0x1f ;  /* 0x00001fff41027589 */ /* 0x006e6200000e0000 */
[----:B------:R-:W-:-:S04]  /*04e0*/  UISETP.NE.AND UP1, UPT, UR8, 0x2, UPT ;  /* 0x000000020800788c */ /* 0x000fc8000bf25270 */
[----:B------:R-:W-:Y:S01]  /*04f0*/  USEL UR6, URZ, 0x1, UP1 ;  /* 0x00000001ff067887 */ /* 0x000fe20008800000 */
[----:B-1----:R-:W-:-:S13]  /*0500*/  ISETP.NE.AND P0, PT, R2, RZ, PT ;  /* 0x000000ff0200720c */ /* 0x002fda0003f05270 */
[----:B------:R-:W-:Y:S05]  /*0510*/  @P0 BRA `(.L_x_9) ;  /* 0x0000000000400947 */ /* 0x000fea0003800000 */
[----:B------:R-:W1:Y:S01]  /*0520*/  S2UR UR5, SR_CgaCtaId ;  /* 0x00000000000579c3 */ /* 0x000e620000008800 */
[----:B------:R-:W-:Y:S01]  /*0530*/  UMOV UR7, 0x400 ;  /* 0x0000040000077882 */ /* 0x000fe20000000000 */
[----:B------:R-:W-:Y:S01]  /*0540*/  UMOV UR4, 0x1 ;  /* 0x0000000100047882 */ /* 0x000fe20000000000 */
[----:B------:R-:W-:Y:S01]  /*0550*/  ELECT P0, URZ, PT ;  /* 0x0000000000ff782f */ /* 0x000fe20003800000 */
[----:B------:R-:W-:-:S04]  /*0560*/  UIADD3 UR10, UPT, UPT, -UR4, 0x100000, URZ ;  /* 0x00100000040a7890 */ /* 0x000fc8000fffe1ff */
[----:B------:R-:W-:Y:S02]  /*0570*/  USHF.L.U32 UR11, UR10, 0xb, URZ ;  /* 0x0000000b0a0b7899 */ /* 0x000fe400080006ff */
[----:B------:R-:W-:Y:S02]  /*0580*/  USHF.L.U32 UR10, UR10, 0x1, URZ ;  /* 0x000000010a0a7899 */ /* 0x000fe400080006ff */
[----:B-1----:R-:W-:Y:S01]  /*0590*/  ULEA UR5, UR5, UR7, 0x18 ;  /* 0x0000000705057291 */ /* 0x002fe2000f8ec0ff */
[----:B------:R-:W1:Y:S11]  /*05a0*/  FENCE.VIEW.ASYNC.S ;  /* 0x00000000000073c6 */ /* 0x000e760000000000 */
[----:B-1----:R1:W2:Y:S01]  /*05b0*/  SYNCS.EXCH.64 URZ, [UR5], UR10 ;  /* 0x0000000a05ff75b2 */ /* 0x0022a20008000100 */
[----:B------:R1:W3:Y:S01]  /*05c0*/  SYNCS.EXCH.64 URZ, [UR5+0x18], UR10 ;  /* 0x0000180a05ff75b2 */ /* 0x0002e20008000100 */
[----:B------:R1:W4:Y:S01]  /*05d0*/  SYNCS.EXCH.64 URZ, [UR5+0x8], UR10 ;  /* 0x0000080a05ff75b2 */ /* 0x0003220008000100 */
[----:B------:R1:W1:Y:S01]  /*05e0*/  SYNCS.EXCH.64 URZ, [UR5+0x20], UR10 ;  /* 0x0000200a05ff75b2 */ /* 0x0002620008000100 */
[----:B------:R1:W1:Y:S01]  /*05f0*/  SYNCS.EXCH.64 URZ, [UR5+0x10], UR10 ;  /* 0x0000100a05ff75b2 */ /* 0x0002620008000100 */
[----:B------:R1:W1:Y:S01]  /*0600*/  SYNCS.EXCH.64 URZ, [UR5+0x28], UR10 ;  /* 0x0000280a05ff75b2 */ /* 0x0002620008000100 */
[----:B------:R-:W-:Y:S01]  /*0610*/  NOP ;  /* 0x0000000000007918 */ /* 0x000fe20000000000 */
.L_x_9:
[----:B------:R-:W2:Y:S01]  /*0620*/  SHFL.IDX PT, R2, R65, RZ, 0x1f ;  /* 0x00001fff41027589 */ /* 0x000ea200000e0000 */
[----:B------:R-:W-:Y:S01]  /*0630*/  NOP ;  /* 0x0000000000007918 */ /* 0x000fe20000000000 */
[----:B--2---:R-:W-:-:S13]  /*0640*/  ISETP.NE.AND P0, PT, R2, 0x1, PT ;  /* 0x000000010200780c */ /* 0x004fda0003f05270 */
[----:B------:R-:W-:Y:S05]  /*0650*/  @P0 BRA `(.L_x_10) ;  /* 0x0000000000580947 */ /* 0x000fea0003800000 */
[----:B------:R-:W2:Y:S01]  /*0660*/  S2UR UR7, SR_CgaCtaId ;  /* 0x00000000000779c3 */ /* 0x000ea20000008800 */
[----:B------:R-:W-:Y:S01]  /*0670*/  UMOV UR9, 0x400 ;  /* 0x0000040000097882 */ /* 0x000fe20000000000 */
[----:B-1----:R-:W-:Y:S01]  /*0680*/  UMOV UR5, 0x20 ;  /* 0x0000002000057882 */ /* 0x002fe20000000000 */
[----:B------:R-:W-:Y:S01]  /*0690*/  UMOV UR4, 0x80 ;  /* 0x0000008000047882 */ /* 0x000fe20000000000 */
[----:B------:R-:W-:-:S04]  /*06a0*/  UIADD3 UR10, UPT, UPT, -UR5, 0x100000, URZ ;  /* 0x00100000050a7890 */ /* 0x000fc8000fffe1ff */
[----:B------:R-:W-:Y:S02]  /*06b0*/  USHF.L.U32 UR11, UR10, 0xb, URZ ;  /* 0x0000000b0a0b7899 */ /* 0x000fe400080006ff */
[----:B------:R-:W-:Y:S02]  /*06c0*/  USHF.L.U32 UR10, UR10, 0x1, URZ ;  /* 0x000000010a0a7899 */ /* 0x000fe400080006ff */
[----:B------:R-:W-:-:S04]  /*06d0*/  UIADD3 UR4, UPT, UPT, -UR4, 0x100000, URZ ;  /* 0x0010000004047890 */ /* 0x000fc8000fffe1ff */
[----:B------:R-:W-:Y:S02]  /*06e0*/  USHF.L.U32 UR5, UR4, 0xb, URZ ;  /* 0x0000000b04057899 */ /* 0x000fe400080006ff */
[----:B------:R-:W-:Y:S01]  /*06f0*/  USHF.L.U32 UR4, UR4, 0x1, URZ ;  /* 0x0000000104047899 */ /* 0x000fe200080006ff */
[----:B------:R-:W-:Y:S01]  /*0700*/  ELECT P0, URZ, PT ;  /* 0x0000000000ff782f */ /* 0x000fe20003800000 */
[----:B--2---:R-:W-:Y:S01]  /*0710*/  ULEA UR7, UR7, UR9, 0x18 ;  /* 0x0000000907077291 */ /* 0x004fe2000f8ec0ff */
[----:B------:R-:W1:Y:S11]  /*0720*/  FENCE.VIEW.ASYNC.S ;  /* 0x00000000000073c6 */ /* 0x000e760000000000 */
[----:B-1----:R2:W1:Y:S01]  /*0730*/  SYNCS.EXCH.64 URZ, [UR7+0x30], UR10 ;  /* 0x0000300a07ff75b2 */ /* 0x0024620008000100 */
[----:B------:R2:W1:Y:S01]  /*0740*/  SYNCS.EXCH.64 URZ, [UR7+0x50], UR4 ;  /* 0x0000500407ff75b2 */ /* 0x0004620008000100 */
[----:B------:R2:W1:Y:S01]  /*0750*/  SYNCS.EXCH.64 URZ, [UR7+0x38], UR10 ;  /* 0x0000380a07ff75b2 */ /* 0x0004620008000100 */
[----:B------:R2:W1:Y:S01]  /*0760*/  SYNCS.EXCH.64 URZ, [UR7+0x58], UR4 ;  /* 0x0000580407ff75b2 */ /* 0x0004620008000100 */
[----:B------:R2:W1:Y:S01]  /*0770*/  SYNCS.EXCH.64 URZ, [UR7+0x40], UR10 ;  /* 0x0000400a07ff75b2 */ /* 0x0004620008000100 */
[----:B------:R2:W1:Y:S01]  /*0780*/  SYNCS.EXCH.64 URZ, [UR7+0x60], UR4 ;  /* 0x0000600407ff75b2 */ /* 0x0004620008000100 */
[----:B------:R2:W1:Y:S01]  /*0790*/  SYNCS.EXCH.64 URZ, [UR7+0x48], UR10 ;  /* 0x0000480a07ff75b2 */ /* 0x0004620008000100 */
[----:B------:R2:W1:Y:S02]  /*07a0*/  SYNCS.EXCH.64 URZ, [UR7+0x68], UR4 ;  /* 0x0000680407ff75b2 */ /* 0x0004640008000100 */
[----:B--2---:R-:W-:Y:S01]  /*07b0*/  NOP ;  /* 0x0000000000007918 */ /* 0x004fe20000000000 */
.L_x_10:
[----:B------:R-:W2:Y:S01]  /*07c0*/  SHFL.IDX PT, R2, R65, RZ, 0x1f ;  /* 0x00001fff41027589 */ /* 0x000ea200000e0000 */
[----:B------:R-:W-:Y:S01]  /*07d0*/  NOP ;  /* 0x0000000000007918 */ /* 0x000fe20000000000 */
[----:B--2---:R-:W-:-:S13]  /*07e0*/  ISETP.NE.AND P0, PT, R2, 0x3, PT ;  /* 0x000000030200780c */ /* 0x004fda0003f05270 */
[----:B------:R-:W-:Y:S05]  /*07f0*/  @P0 BRA `(.L_x_11) ;  /* 0x0000000000300947 */ /* 0x000fea0003800000 */
[----:B-1----:R-:W1:Y:S01]  /*0800*/  S2UR UR5, SR_CgaCtaId ;  /* 0x00000000000579c3 */ /* 0x002e620000008800 */
        /* <DEDUP_REMOVED lines=8> */
[----:B-1----:R2:W1:Y:S01]  /*0890*/  SYNCS.EXCH.64 URZ, [UR5+0x70], UR10 ;  /* 0x0000700a05ff75b2 */ /* 0x0024620008000100 */
[----:B------:R2:W1:Y:S02]  /*08a0*/  SYNCS.EXCH.64 URZ, [UR5+0x78], UR10 ;  /* 0x0000780a05ff75b2 */ /* 0x0004640008000100 */
[----:B--2---:R-:W-:Y:S01]  /*08b0*/  NOP ;  /* 0x0000000000007918 */ /* 0x004fe20000000000 */
.L_x_11:
[----:B------:R-:W2:Y:S01]  /*08c0*/  SHFL.IDX PT, R2, R65, RZ, 0x1f ;  /* 0x00001fff41027589 */ /* 0x000ea200000e0000 */
[----:B------:R-:W-:Y:S01]  /*08d0*/  NOP ;  /* 0x0000000000007918 */ /* 0x000fe20000000000 */
[----:B--2---:R-:W-:-:S13]  /*08e0*/  ISETP.NE.AND P0, PT, R2, 0x4, PT ;  /* 0x000000040200780c */ /* 0x004fda0003f05270 */
[----:B------:R-:W-:Y:S05]  /*08f0*/  @P0 BRA `(.L_x_12) ;  /* 0x00000000004c0947 */ /* 0x000fea0003800000 */
[----:B-1----:R-:W1:Y:S01]  /*0900*/  S2UR UR5, SR_CgaCtaId ;  /* 0x00000000000579c3 */ /* 0x002e620000008800 */
[----:B------:R-:W-:Y:S01]  /*0910*/  UMOV UR9, 0x100 ;  /* 0x0000010000097882 */ /* 0x000fe20000000000 */
[----:B------:R-:W-:Y:S01]  /*0920*/  UMOV UR7, 0x400 ;  /* 0x0000040000077882 */ /* 0x000fe20000000000 */
[----:B------:R-:W-:Y:S01]  /*0930*/  USEL UR9, UR9, 0xe0, UP2 ;  /* 0x000000e009097887 */ /* 0x000fe20009000000 */
[----:B------:R-:W-:Y:S01]  /*0940*/  UMOV UR4, 0x1 ;  /* 0x0000000100047882 */ /* 0x000fe20000000000 */
[----:B------:R-:W-:Y:S01]  /*0950*/  ELECT P0, URZ, PT ;  /* 0x0000000000ff782f */ /* 0x000fe20003800000 */
[----:B------:R-:W-:-:S04]  /*0960*/  UIADD3 UR10, UPT, UPT, -UR4, 0x100000, URZ ;  /* 0x00100000040a7890 */ /* 0x000fc8000fffe1ff */
[----:B------:R-:W-:Y:S02]  /*0970*/  USHF.L.U32 UR11, UR10, 0xb, URZ ;  /* 0x0000000b0a0b7899 */ /* 0x000fe400080006ff */
[----:B------:R-:W-:Y:S02]  /*0980*/  USHF.L.U32 UR10, UR10, 0x1, URZ ;  /* 0x000000010a0a7899 */ /* 0x000fe400080006ff */
[----:B------:R-:W-:-:S04]  /*0990*/  UIADD3 UR12, UPT, UPT, -UR9, 0x100000, URZ ;  /* 0x00100000090c7890 */ /* 0x000fc8000fffe1ff */
[----:B------:R-:W-:Y:S02]  /*09a0*/  USHF.L.U32 UR13, UR12, 0xb, URZ ;  /* 0x0000000b0c0d7899 */ /* 0x000fe400080006ff */
[----:B------:R-:W-:Y:S02]  /*09b0*/  USHF.L.U32 UR12, UR12, 0x1, URZ ;  /* 0x000000010c0c7899 */ /* 0x000fe400080006ff */
[----:B-1----:R-:W-:Y:S01]  /*09c0*/  ULEA UR5, UR5, UR7, 0x18 ;  /* 0x0000000705057291 */ /* 0x002fe2000f8ec0ff */
[----:B------:R-:W1:Y:S11]  /*09d0*/  FENCE.VIEW.ASYNC.S ;  /* 0x00000000000073c6 */ /* 0x000e760000000000 */
[----:B-1----:R2:W1:Y:S01]  /*09e0*/  SYNCS.EXCH.64 URZ, [UR5+0x80], UR10 ;  /* 0x0000800a05ff75b2 */ /* 0x0024620008000100 */
[----:B------:R2:W1:Y:S01]  /*09f0*/  SYNCS.EXCH.64 URZ, [UR5+0x90], UR12 ;  /* 0x0000900c05ff75b2 */ /* 0x0004620008000100 */
[----:B------:R2:W1:Y:S01]  /*0a00*/  SYNCS.EXCH.64 URZ, [UR5+0x88], UR10 ;  /* 0x0000880a05ff75b2 */ /* 0x0004620008000100 */
[----:B------:R2:W1:Y:S02]  /*0a10*/  SYNCS.EXCH.64 URZ, [UR5+0x98], UR12 ;  /* 0x0000980c05ff75b2 */ /* 0x0004640008000100 */
[----:B--2---:R-:W-:Y:S01]  /*0a20*/  NOP ;  /* 0x0000000000007918 */ /* 0x004fe20000000000 */
.L_x_12:
        /* <DEDUP_REMOVED lines=26> */
.L_x_13:
        /* <DEDUP_REMOVED lines=18> */
.L_x_14:
[----:B-1----:R-:W1:Y:S01]  /*0cf0*/  S2UR UR5, SR_CTAID.X ;  /* 0x00000000000579c3 */ /* 0x002e620000002500 */
[----:B------:R-:W-:-:S05]  /*0d00*/  CS2R.32 R60, SR_CgaSize ;  /* 0x00000000003c7805 */ /* 0x000fca0000008a00 */
[----:B------:R-:W-:-:S05]  /*0d10*/  IMAD R60, R60, -0xa0, RZ ;  /* 0xffffff603c3c7824 */ /* 0x000fca00078e02ff */
[----:B------:R-:W-:-:S14]  /*0d20*/  R2UR UR9, R60 ;  /* 0x000000003c0972ca */ /* 0x000fdc00000e0000 */
[----:B------:R-:W2:Y:S01]  /*0d30*/  LDCU UR9, c[0x0][UR9+0x2b0] ;  /* 0x00005600090977ac */ /* 0x000ea20008000800 */
[----:B------:R-:W-:Y:S01]  /*0d40*/  NOP ;  /* 0x0000000000007918 */ /* 0x000fe20000000000 */
[----:B------:R-:W-:-:S05]  /*0d50*/  CS2R.32 R60, SR_CgaSize ;  /* 0x00000000003c7805 */ /* 0x000fca0000008a00 */
[----:B------:R-:W-:-:S05]  /*0d60*/  IMAD R60, R60, -0xa0, RZ ;  /* 0xffffff603c3c7824 */ /* 0x000fca00078e02ff */
[----:B------:R-:W-:-:S14]  /*0d70*/  R2UR UR7, R60 ;  /* 0x000000003c0772ca */ /* 0x000fdc00000e0000 */
[----:B------:R-:W3:Y:S01]  /*0d80*/  LDCU UR7, c[0x0][UR7+0x2b4] ;  /* 0x00005680070777ac */ /* 0x000ee20008000800 */
[----:B------:R-:W4:Y:S08]  /*0d90*/  S2UR UR4, SR_CTAID.Y ;  /* 0x00000000000479c3 */ /* 0x000f300000002600 */
[----:B------:R-:W3:Y:S01]  /*0da0*/  LDC R9, c[0x0][0xb24] ;  /* 0x0002c900ff097b82 */ /* 0x000ee20000000800 */
[----:B-1----:R-:W-:-:S02]  /*0db0*/  I2FP.F32.U32 R4, UR5 ;  /* 0x0000000500047c45 */ /* 0x002fc40008201000 */
[----:B------:R-:W-:-:S05]  /*0dc0*/  CS2R.32 R5, SR_CgaSize ;  /* 0x0000000000057805 */ /* 0x000fca0000008a00 */
[----:B------:R-:W-:-:S06]  /*0dd0*/  IMAD R5, R5, -0xa0, RZ ;  /* 0xffffff6005057824 */ /* 0x000fcc00078e02ff */
[----:B------:R-:W1:Y:S01]  /*0de0*/  LDC R5, c[0x0][R5+0x2a0] ;  /* 0x0000a80005057b82 */ /* 0x000e620000000800 */
[----:B------:R-:W-:Y:S01]  /*0df0*/  MOV R21, UR5 ;  /* 0x0000000500157c02 */ /* 0x000fe20008000f00 */
[----:B--2---:R-:W-:Y:S01]  /*0e00*/  FMUL R4, R4, UR9 ;  /* 0x0000000904047c20 */ /* 0x004fe20008400000 */
[----:B----4-:R-:W-:Y:S02]  /*0e10*/  I2FP.F32.U32 R2, UR4 ;  /* 0x0000000400027c45 */ /* 0x010fe40008201000 */
[----:B------:R-:W-:-:S05]  /*0e20*/  CS2R.32 R3, SR_CgaSize ;  /* 0x0000000000037805 */ /* 0x000fca0000008a00 */
[----:B------:R-:W-:-:S06]  /*0e30*/  IMAD R3, R3, -0xa0, RZ ;  /* 0xffffff6003037824 */ /* 0x000fcc00078e02ff */
[----:B------:R-:W2:Y:S01]  /*0e40*/  LDC R3, c[0x0][R3+0x2a4] ;  /* 0x0000a90003037b82 */ /* 0x000ea20000000800 */
[----:B------:R-:W4:Y:S01]  /*0e50*/  F2I.U32.TRUNC.NTZ R60, R4 ;  /* 0x00000004003c7305 */ /* 0x000f22000020f000 */
[----:B------:R-:W-:Y:S01]  /*0e60*/  MOV R20, UR4 ;  /* 0x0000000400147c02 */ /* 0x000fe20008000f00 */
[----:B---3--:R-:W-:-:S05]  /*0e70*/  FMUL R2, R2, UR7 ;  /* 0x0000000702027c20 */ /* 0x008fca0008400000 */
[----:B------:R-:W-:Y:S01]  /*0e80*/  BAR.SYNC.DEFER_BLOCKING 0x0 ;  /* 0x0000000000007b1d */ /* 0x000fe20000010000 */
[----:B------:R-:W-:-:S05]  /*0e90*/  ISETP.GE.AND P0, PT, R9, 0x1, PT ;  /* 0x000000010900780c */ /* 0x000fca0003f06270 */
[----:B------:R-:W3:Y:S02]  /*0ea0*/  F2I.U32.TRUNC.NTZ R58, R2 ;  /* 0x00000002003a7305 */ /* 0x000ee4000020f000 */
[----:B------:R-:W2:Y:S01]  /*0eb0*/  S2UR UR36, SR_CTAID.Z ;  /* 0x00000000002479c3 */ /* 0x000ea20000002700 */
[----:B----4-:R-:W-:-:S05]  /*0ec0*/  IADD3 R60, PT, PT, -R60, RZ, RZ ;  /* 0x000000ff3c3c7210 */ /* 0x010fca0007ffe1ff */
[----:B-1----:R-:W-:Y:S01]  /*0ed0*/  IMAD R60, R5, R60, UR5 ;  /* 0x00000005053c7e24 */ /* 0x002fe2000f8e023c */
[----:B---3--:R-:W-:-:S05]  /*0ee0*/  IADD3 R58, PT, PT, -R58, RZ, RZ ;  /* 0x000000ff3a3a7210 */ /* 0x008fca0007ffe1ff */
[----:B--2---:R-:W-:Y:S01]  /*0ef0*/  IMAD R58, R3, R58, UR4 ;  /* 0x00000004033a7e24 */ /* 0x004fe2000f8e023a */
[----:B------:R-:W-:Y:S06]  /*0f00*/  @!P0 BRA `(.L_x_15) ;  /* 0x0000000000b88947 */ /* 0x000fec0003800000 */
[----:B------:R-:W1:Y:S01]  /*0f10*/  LDC.64 R4, c[0x0][0xb18] ;  /* 0x0002c600ff047b82 */ /* 0x000e620000000a00 */
[----:B------:R-:W-:-:S07]  /*0f20*/  ISETP.NE.AND P0, PT, R9, 0x1, PT ;  /* 0x000000010900780c */ /* 0x000fce0003f05270 */
[----:B------:R-:W2:Y:S08]  /*0f30*/  LDC R10, c[0x0][0xb0c] ;  /* 0x0002c300ff0a7b82 */ /* 0x000eb00000000800 */
[----:B------:R-:W3:Y:S08]  /*0f40*/  LDC R11, c[0x0][0x370] ;  /* 0x0000dc00ff0b7b82 */ /* 0x000ef00000000800 */
[----:B------:R-:W4:Y:S01]  /*0f50*/  LDC R12, c[0x0][0x374] ;  /* 0x0000dd00ff0c7b82 */ /* 0x000f220000000800 */
[----:B-1----:R-:W-:-:S07]  /*0f60*/  ISETP.NE.AND P1, PT, R4, 0x1, PT ;  /* 0x000000010400780c */ /* 0x002fce0003f25270 */
[----:B------:R-:W3:Y:S01]  /*0f70*/  LDC.64 R6, c[0x0][0xb10] ;  /* 0x0002c400ff067b82 */ /* 0x000ee20000000a00 */
[----:B--2---:R-:W-:-:S07]  /*0f80*/  ISETP.NE.AND P2, PT, R10, 0x1, PT ;  /* 0x000000010a00780c */ /* 0x004fce0003f45270 */
[----:B------:R-:W1:Y:S08]  /*0f90*/  LDC R8, c[0x0][0xb20] ;  /* 0x0002c800ff087b82 */ /* 0x000e700000000800 */
[----:B------:R-:W2:Y:S01]  /*0fa0*/  LDC.64 R2, c[0x0][0xb28] ;  /* 0x0002ca00ff027b82 */ /* 0x000ea20000000a00 */
[----:B----4-:R-:W-:-:S04]  /*0fb0*/  IMAD.HI.U32 R13, R12, R5, RZ ;  /* 0x000000050c0d7227 */ /* 0x010fc800078e00ff */
[----:B------:R-:W-:-:S04]  /*0fc0*/  IMAD.HI.U32 R5, R20, R5, RZ ;  /* 0x0000000514057227 */ /* 0x000fc800078e00ff */
[----:B---3--:R-:W-:-:S04]  /*0fd0*/  IMAD.HI.U32 R14, R11, R6, RZ ;  /* 0x000000060b0e7227 */ /* 0x008fc800078e00ff */
[C---:B------:R-:W-:Y:S01]  /*0fe0*/  IMAD.HI.U32 R16, R21.reuse, R6, RZ ;  /* 0x0000000615107227 */ /* 0x040fe200078e00ff */
[-C--:B------:R-:W-:Y:S02]  /*0ff0*/  @P2 SHF.R.U32.HI R11, RZ, R7.reuse, R14 ;  /* 0x00000007ff0b2219 */ /* 0x080fe4000001160e */
[-C--:B-1----:R-:W-:Y:S02]  /*1000*/  @P1 SHF.R.U32.HI R12, RZ, R8.reuse, R13 ;  /* 0x00000008ff0c1219 */ /* 0x082fe4000001160d */
[----:B------:R-:W-:Y:S02]  /*1010*/  SHF.R.U32.HI R5, RZ, R8, R5 ;  /* 0x00000008ff057219 */ /* 0x000fe40000011605 */
[----:B------:R-:W-:Y:S02]  /*1020*/  SHF.R.U32.HI R16, RZ, R7, R16 ;  /* 0x00000007ff107219 */ /* 0x000fe40000011610 */
[----:B------:R-:W-:Y:S01]  /*1030*/  SEL R5, R20, R5, !P1 ;  /* 0x0000000514057207 */ /* 0x000fe20004800000 */
[----:B--2---:R-:W-:Y:S01]  /*1040*/  IMAD.HI.U32 R14, R12, R2, RZ ;  /* 0x000000020c0e7227 */ /* 0x004fe200078e00ff */
[----:B------:R-:W-:-:S02]  /*1050*/  SEL R7, R21, R16, !P2 ;  /* 0x0000001015077207 */ /* 0x000fc40005000000 */
[----:B------:R-:W-:Y:S01]  /*1060*/  IADD3 R13, PT, PT, -R5, RZ, RZ ;  /* 0x000000ff050d7210 */ /* 0x000fe20007ffe1ff */
[----:B------:R-:W-:Y:S01]  /*1070*/  IMAD.HI.U32 R6, R11, R2, RZ ;  /* 0x000000020b067227 */ /* 0x000fe200078e00ff */
[----:B------:R-:W-:-:S03]  /*1080*/  @P0 SHF.R.U32.HI R12, RZ, R3, R14 ;  /* 0x00000003ff0c0219 */ /* 0x000fc6000001160e */
[----:B------:R-:W-:Y:S01]  /*1090*/  IMAD R13, R4, R13, R20 ;  /* 0x0000000d040d7224 */ /* 0x000fe200078e0214 */
[----:B------:R-:W-:Y:S01]  /*10a0*/  @P0 SHF.R.U32.HI R11, RZ, R3, R6 ;  /* 0x00000003ff0b0219 */ /* 0x000fe20000011606 */
[----:B------:R-:W-:-:S04]  /*10b0*/  IMAD R12, R12, R9, RZ ;  /* 0x000000090c0c7224 */ /* 0x000fc800078e02ff */
[----:B------:R-:W-:Y:S01]  /*10c0*/  IMAD R6, R11, R9, RZ ;  /* 0x000000090b067224 */ /* 0x000fe200078e02ff */
[----:B------:R-:W-:-:S04]  /*10d0*/  ISETP.GE.AND P1, PT, R5, R12, PT ;  /* 0x0000000c0500720c */ /* 0x000fc80003f26270 */
[----:B------:R-:W-:Y:S01]  /*10e0*/  ISETP.GE.OR P1, PT, R7, R6, P1 ;  /* 0x000000060700720c */ /* 0x000fe20000f26670 */
[----:B------:R-:W-:-:S05]  /*10f0*/  IMAD.HI.U32 R6, R5, R2, RZ ;  /* 0x0000000205067227 */ /* 0x000fca00078e00ff */
[----:B------:R-:W-:-:S04]  /*1100*/  SHF.R.U32.HI R6, RZ, R3, R6 ;  /* 0x00000003ff067219 */ /* 0x000fc80000011606 */
[----:B------:R-:W-:-:S03]  /*1110*/  SEL R6, R5, R6, !P0 ;  /* 0x0000000605067207 */ /* 0x000fc60004000000 */
[----:B------:R-:W-:Y:S01]  /*1120*/  @!P1 IMAD.HI.U32 R8, R7, R2, RZ ;  /* 0x0000000207089227 */ /* 0x000fe200078e00ff */
[----:B------:R-:W-:-:S04]  /*1130*/  IADD3 R2, PT, PT, -R6, RZ, RZ ;  /* 0x000000ff06027210 */ /* 0x000fc80007ffe1ff */
[----:B------:R-:W-:Y:S01]  /*1140*/  @!P1 SHF.R.U32.HI R8, RZ, R3, R8 ;  /* 0x00000003ff089219 */ /* 0x000fe20000011608 */
[----:B------:R-:W-:-:S03]  /*1150*/  IMAD R2, R9, R2, R5 ;  /* 0x0000000209027224 */ /* 0x000fc600078e0205 */
[----:B------:R-:W-:-:S05]  /*1160*/  @!P1 SEL R3, R7, R8, !P0 ;  /* 0x0000000807039207 */ /* 0x000fca0004000000 */
[--C-:B------:R-:W-:Y:S02]  /*1170*/  @!P1 IMAD.IADD R6, R6, 0x1, -R3.reuse ;  /* 0x0000000106069824 */ /* 0x100fe400078e0a03 */
[----:B------:R-:W-:Y:S01]  /*1180*/  @!P1 IMAD R3, R2, R11, R3 ;  /* 0x0000000b02039224 */ /* 0x000fe200078e0203 */
[----:B------:R-:W-:Y:S01]  /*1190*/  IADD3 R2, PT, PT, -R7, RZ, RZ ;  /* 0x000000ff07027210 */ /* 0x000fe20007ffe1ff */
[----:B------:R-:W-:Y:S02]  /*11a0*/  @!P1 IMAD R5, R6, R9, R7 ;  /* 0x0000000906059224 */ /* 0x000fe400078e0207 */
[----:B------:R-:W-:Y:S02]  /*11b0*/  @!P1 IMAD.MOV.U32 R7, RZ, RZ, R3 ;  /* 0x000000ffff079224 */ /* 0x000fe400078e0003 */
[----:B------:R-:W-:Y:S02]  /*11c0*/  IMAD R2, R10, R2, R21 ;  /* 0x000000020a027224 */ /* 0x000fe400078e0215 */
[----:B------:R-:W-:-:S02]  /*11d0*/  IMAD R20, R5, R4, R13 ;  /* 0x0000000405147224 */ /* 0x000fc400078e020d */
[----:B------:R-:W-:Y:S02]  /*11e0*/  IMAD R21, R7, R10, R2 ;  /* 0x0000000a07157224 */ /* 0x000fe400078e0202 */
.L_x_15:
[----:B------:R-:W1:Y:S01]  /*11f0*/  LDCU UR4, c[0x0][0xb30] ;  /* 0x00016600ff0477ac */ /* 0x000e620008000800 */
[----:B------:R-:W2:Y:S08]  /*1200*/  S2UR UR37, SR_CgaCtaId ;  /* 0x00000000002579c3 */ /* 0x000eb00000008800 */
[----:B------:R-:W3:Y:S01]  /*1210*/  LDC R26, c[0x0][0xb24] ;  /* 0x0002c900ff1a7b82 */ /* 0x000ee20000000800 */
[----:B-1----:R-:W-:-:S09]  /*1220*/  UISETP.NE.AND UP1, UPT, UR4, 0x1, UPT ;  /* 0x000000010400788c */ /* 0x002fd2000bf25270 */
[----:B--2---:R-:W-:Y:S05]  /*1230*/  BRA.U UP1, `(.L_x_16) ;  /* 0x0000000101407547 */ /* 0x004fea000b800000 */
[----:B------:R-:W1:Y:S08]  /*1240*/  LDC.64 R4, c[0x0][0xb10] ;  /* 0x0002c400ff047b82 */ /* 0x000e700000000a00 */
[----:B------:R-:W2:Y:S08]  /*1250*/  LDC.64 R2, c[0x0][0xb18] ;  /* 0x0002c600ff027b82 */ /* 0x000eb00000000a00 */
[----:B------:R-:W4:Y:S08]  /*1260*/  LDC R6, c[0x0][0xb20] ;  /* 0x0002c800ff067b82 */ /* 0x000f300000000800 */
[----:B------:R-:W3:Y:S01]  /*1270*/  LDC R8, c[0x0][0xb0c] ;  /* 0x0002c300ff087b82 */ /* 0x000ee20000000800 */
[----:B-1----:R-:W-:-:S05]  /*1280*/  IMAD.HI.U32 R4, R21, R4, RZ ;  /* 0x0000000415047227 */ /* 0x002fca00078e00ff */
[----:B------:R-:W-:Y:S01]  /*1290*/  SHF.R.U32.HI R4, RZ, R5, R4 ;  /* 0x00000005ff047219 */ /* 0x000fe20000011604 */
[----:B--2---:R-:W-:Y:S01]  /*12a0*/  IMAD.HI.U32 R3, R20, R3, RZ ;  /* 0x0000000314037227 */ /* 0x004fe200078e00ff */
[----:B------:R-:W-:-:S04]  /*12b0*/  ISETP.NE.AND P0, PT, R2, 0x1, PT ;  /* 0x000000010200780c */ /* 0x000fc80003f05270 */
[----:B----4-:R-:W-:-:S04]  /*12c0*/  SHF.R.U32.HI R3, RZ, R6, R3 ;  /* 0x00000006ff037219 */ /* 0x010fc80000011603 */
[----:B------:R-:W-:Y:S02]  /*12d0*/  SEL R3, R20, R3, !P0 ;  /* 0x0000000314037207 */ /* 0x000fe40004000000 */
[----:B---3--:R-:W-:-:S04]  /*12e0*/  ISETP.NE.AND P1, PT, R8, 0x1, PT ;  /* 0x000000010800780c */ /* 0x008fc80003f25270 */
[----:B------:R-:W-:-:S05]  /*12f0*/  SEL R4, R21, R4, !P1 ;  /* 0x0000000415047207 */ /* 0x000fca0004800000 */
[----:B------:R-:W-:Y:S02]  /*1300*/  IMAD.IADD R5, R3, 0x1, -R4 ;  /* 0x0000000103057824 */ /* 0x000fe400078e0a04 */
[----:B------:R-:W-:Y:S02]  /*1310*/  IMAD.IADD R3, R4, 0x1, -R3 ;  /* 0x0000000104037824 */ /* 0x000fe400078e0a03 */
[----:B------:R-:W-:Y:S02]  /*1320*/  IMAD R21, R5, R8, R21 ;  /* 0x0000000805157224 */ /* 0x000fe400078e0215 */
[----:B------:R-:W-:-:S07]  /*1330*/  IMAD R20, R3, R2, R20 ;  /* 0x0000000203147224 */ /* 0x000fce00078e0214 */
.L_x_16:
[----:B------:R-:W-:Y:S01]  /*1340*/  BAR.SYNC.DEFER_BLOCKING 0x0 ;  /* 0x0000000000007b1d */ /* 0x000fe20000010000 */
[----:B------:R-:W-:Y:S01]  /*1350*/  UISETP.NE.AND UP1, UPT, UR8, 0x2, UPT ;  /* 0x000000020800788c */ /* 0x000fe2000bf25270 */
[----:B------:R-:W-:Y:S02]  /*1360*/  ISETP.NE.OR P5, PT, R0, 0x2, !P5 ;  /* 0x000000020000780c */ /* 0x000fe40006fa5670 */
[----:B------:R-:W-:-:S06]  /*1370*/  LOP3.LUT R2, R72, 0x1f, RZ, 0xc0, !PT ;  /* 0x0000001f48027812 */ /* 0x000fcc00078ec0ff */
[----:B------:R-:W-:Y:S05]  /*1380*/  BRA.U UP1, `(.L_x_17) ;  /* 0x0000001101947547 */ /* 0x000fea000b800000 */
[----:B------:R-:W1:Y:S01]  /*1390*/  LDCU UR13, c[0x0][0x38c] ;  /* 0x00007180ff0d77ac */ /* 0x000e620008000800 */
[----:B------:R-:W2:Y:S01]  /*13a0*/  LDC R9, c[0x0][0x370] ;  /* 0x0000dc00ff097b82 */ /* 0x000ea20000000800 */
[----:B------:R-:W-:Y:S01]  /*13b0*/  PLOP3.LUT P1, PT, PT, PT, UP2, 0x80, 0x8 ;  /* 0x000000000008781c */ /* 0x000fe20003f2f028 */
[----:B------:R-:W-:Y:S01]  /*13c0*/  HFMA2 R12, -RZ, RZ, 0, 0 ;  /* 0x00000000ff0c7431 */ /* 0x000fe200000001ff */
[----:B------:R-:W-:Y:S01]  /*13d0*/  ISETP.EQ.OR P4, PT, R2, RZ, P5 ;  /* 0x000000ff0200720c */ /* 0x000fe20002f82670 */
[----:B------:R-:W-:Y:S01]  /*13e0*/  IMAD.MOV.U32 R15, RZ, RZ, 0x1 ;  /* 0x00000001ff0f7424 */ /* 0x000fe200078e00ff */
[----:B------:R-:W-:Y:S01]  /*13f0*/  PLOP3.LUT P1, PT, P1, PT, PT, 0x8, 0x80 ;  /* 0x000000000080781c */ /* 0x000fe20000f2e170 */
[----:B------:R-:W-:Y:S01]  /*1400*/  IMAD.MOV.U32 R14, RZ, RZ, RZ ;  /* 0x000000ffff0e7224 */ /* 0x000fe200078e00ff */
[----:B------:R-:W-:Y:S01]  /*1410*/  MOV R8, 0x1 ;  /* 0x0000000100087802 */ /* 0x000fe20000000f00 */
[----:B------:R-:W4:Y:S01]  /*1420*/  LDC R0, c[0x0][0x374] ;  /* 0x0000dd00ff007b82 */ /* 0x000f220000000800 */
[----:B------:R-:W-:Y:S01]  /*1430*/  IMAD.MOV.U32 R10, RZ, RZ, RZ ;  /* 0x000000ffff0a7224 */ /* 0x000fe200078e00ff */
[----:B------:R-:W2:Y:S01]  /*1440*/  LDCU.64 UR22, c[0x0][0x348] ;  /* 0x00006900ff1677ac */ /* 0x000ea20008000a00 */
[----:B------:R-:W-:Y:S01]  /*1450*/  UMOV UR6, URZ ;  /* 0x000000ff00067c82 */ /* 0x000fe20008000000 */
[----:B-1----:R-:W-:-:S04]  /*1460*/  UIADD3 UR5, UPT, UPT, UR13, 0x7f, URZ ;  /* 0x0000007f0d057890 */ /* 0x002fc8000fffe0ff */
[----:B------:R-:W-:-:S04]  /*1470*/  USHF.R.S32.HI UR4, URZ, 0x1f, UR5 ;  /* 0x0000001fff047899 */ /* 0x000fc80008011405 */
[----:B------:R-:W-:-:S04]  /*1480*/  ULEA.HI UR4, UR4, UR5, URZ, 0x7 ;  /* 0x0000000504047291 */ /* 0x000fc8000f8f38ff */
[----:B------:R-:W-:Y:S02]  /*1490*/  USHF.R.S32.HI UR15, URZ, 0x7, UR4 ;  /* 0x00000007ff0f7899 */ /* 0x000fe40008011404 */
[----:B------:R-:W-:Y:S02]  /*14a0*/  UIADD3 UR4, UPT, UPT, UR13, -0x1, URZ ;  /* 0xffffffff0d047890 */ /* 0x000fe4000fffe0ff */
[----:B------:R-:W-:Y:S02]  /*14b0*/  UISETP.LT.U32.AND UP0, UPT, UR15, 0x3, UPT ;  /* 0x000000030f00788c */ /* 0x000fe4000bf01070 */
[----:B------:R-:W-:Y:S02]  /*14c0*/  UISETP.GE.U32.AND UP1, UPT, UR4, -0xff, UPT ;  /* 0xffffff010400788c */ /* 0x000fe4000bf26070 */
[----:B------:R-:W-:Y:S02]  /*14d0*/  USEL UR14, UR15, 0x3, UP0 ;  /* 0x000000030f0e7887 */ /* 0x000fe40008000000 */
[----:B------:R-:W-:-:S02]  /*14e0*/  UIADD3 UR13, UPT, UPT, UR13, 0xfe, URZ ;  /* 0x000000fe0d0d7890 */ /* 0x000fc4000fffe0ff */
[----:B------:R-:W-:Y:S02]  /*14f0*/  UIADD3 UR5, UPT, UPT, UR14, -0x1, URZ ;  /* 0xffffffff0e057890 */ /* 0x000fe4000fffe0ff */
[----:B------:R-:W-:-:S03]  /*1500*/  UIADD3 UR7, UPT, UPT, UR15, -UR14, URZ ;  /* 0x8000000e0f077290 */ /* 0x000fc6000fffe0ff */
[----:B------:R-:W-:-:S04]  /*1510*/  @UP1 UIADD3 UR5, UPT, UPT, UR14, URZ, URZ ;  /* 0x000000ff0e051290 */ /* 0x000fc8000fffe0ff */
[----:B--2---:R-:W-:-:S12]  /*1520*/  UIADD3 UR5, UPT, UPT, UR5, 0x1, URZ ;  /* 0x0000000105057890 */ /* 0x004fd8000fffe0ff */
.L_x_35:
[----:B------:R-:W-:Y:S01]  /*1530*/  UISETP.NE.AND UP0, UPT, UR37, URZ, UPT ;  /* 0x000000ff2500728c */ /* 0x000fe2000bf05270 */
[----:B------:R-:W1:Y:S08]  /*1540*/  S2UR UR37, SR_CgaCtaId ;  /* 0x00000000002579c3 */ /* 0x000e700000008800 */
[----:B------:R-:W-:Y:S05]  /*1550*/  BRA.U UP0, `(.L_x_18) ;  /* 0x0000000100347547 */ /* 0x000fea000b800000 */
[----:B------:R-:W2:Y:S01]  /*1560*/  S2R R2, SR_CgaCtaId ;  /* 0x0000000000027919 */ /* 0x000ea20000008800 */
[----:B------:R-:W-:-:S04]  /*1570*/  MOV R3, 0x400 ;  /* 0x0000040000037802 */ /* 0x000fc80000000f00 */
[----:B--2---:R-:W-:Y:S02]  /*1580*/  LEA R3, R2, R3, 0x18 ;  /* 0x0000000302037211 */ /* 0x004fe400078ec0ff */
[----:B------:R-:W-:-:S03]  /*1590*/  SHF.L.U32 R2, R8, 0x1f, RZ ;  /* 0x0000001f08027819 */ /* 0x000fc600000006ff */
[----:B------:R-:W-:-:S04]  /*15a0*/  IMAD R3, R10, 0x8, R3 ;  /* 0x000000080a037824 */ /* 0x000fc800078e0203 */
[----:B------:R-:W2:Y:S02]  /*15b0*/  SYNCS.PHASECHK.TRANS64.TRYWAIT P0, [R3+URZ+0xf0], R2 ;  /* 0x0000f002030075a7 */ /* 0x000ea400080011ff */
[----:B--2---:R-:W-:Y:S05]  /*15c0*/  @!P0 BRA `(.L_x_19) ;  /* 0x0000006800c08947 */ /* 0x004fea0003800000 */
.L_x_130:
[----:B------:R-:W-:Y:S01]  /*15d0*/  VIADD R10, R10, 0x1 ;  /* 0x000000010a0a7836 */ /* 0x000fe20000000000 */
[----:B------:R2:W-:Y:S04]  /*15e0*/  SYNCS.ARRIVE.TRANS64.A1T0 RZ, [R3+URZ+0xe0], RZ ;  /* 0x0000e0ff03ff79a7 */ /* 0x0005e800081000ff */
[----:B------:R-:W-:-:S04]  /*15f0*/  ISETP.NE.AND P0, PT, R10, 0x2, PT ;  /* 0x000000020a00780c */ /* 0x000fc80003f05270 */
[----:B------:R-:W-:Y:S02]  /*1600*/  SEL R10, R10, RZ, P0 ;  /* 0x000000ff0a0a7207 */ /* 0x000fe40000000000 */
[----:B--2---:R-:W-:-:S04]  /*1610*/  SEL R3, RZ, 0x1, P0 ;  /* 0x00000001ff037807 */ /* 0x004fc80000000000 */
[----:B------:R-:W-:-:S07]  /*1620*/  LOP3.LUT R8, R8, R3, RZ, 0x3c, !PT ;  /* 0x0000000308087212 */ /* 0x000fce00078e3cff */
.L_x_18:
[----:B------:R-:W-:Y:S01]  /*1630*/  UMOV UR4, 0x400 ;  /* 0x0000040000047882 */ /* 0x000fe20000000000 */
[----:B------:R-:W-:Y:S01]  /*1640*/  SHF.L.U32 R2, R15, 0x1f, RZ ;  /* 0x0000001f0f027819 */ /* 0x000fe200000006ff */
[----:B-1----:R-:W-:Y:S01]  /*1650*/  ULEA UR4, UR37, UR4, 0x18 ;  /* 0x0000000425047291 */ /* 0x002fe2000f8ec0ff */
[----:B------:R-:W-:Y:S01]  /*1660*/  R2UR UR35, R21 ;  /* 0x00000000152372ca */ /* 0x000fe200000e0000 */
[----:B------:R-:W-:Y:S01]  /*1670*/  UISETP.GE.U32.AND UP0, UPT, UR13, 0xff, UPT ;  /* 0x000000ff0d00788c */ /* 0x000fe2000bf06070 */
[----:B------:R-:W-:Y:S01]  /*1680*/  R2UR UR19, R20 ;  /* 0x00000000141372ca */ /* 0x000fe200000e0000 */
[----:B------:R-:W-:Y:S01]  /*1690*/  ULEA UR8, UR6, UR4, 0x3 ;  /* 0x0000000406087291 */ /* 0x000fe2000f8e18ff */
[----:B------:R-:W-:-:S08]  /*16a0*/  UMOV UR29, URZ ;  /* 0x000000ff001d7c82 */ /* 0x000fd00008000000 */
[----:B------:R1:W2:Y:S01]  /*16b0*/  SYNCS.PHASECHK.TRANS64.TRYWAIT P0, [UR8+0x18], R2 ;  /* 0x00001802ff0075a7 */ /* 0x0002a20008001108 */
[----:B------:R-:W-:Y:S02]  /*16c0*/  USHF.L.U32 UR35, UR35, 0x6, URZ ;  /* 0x0000000623237899 */ /* 0x000fe400080006ff */
[----:B------:R-:W-:Y:S01]  /*16d0*/  USHF.L.U32 UR19, UR19, 0x7, URZ ;  /* 0x0000000713137899 */ /* 0x000fe200080006ff */
[----:B------:R-:W-:Y:S11]  /*16e0*/  BRA.U !UP0, `(.L_x_20) ;  /* 0x0000000108d87547 */ /* 0x000ff6000b800000 */
[----:B------:R-:W-:Y:S01]  /*16f0*/  UMOV UR21, URZ ;  /* 0x000000ff00157c82 */ /* 0x000fe20008000000 */
[----:B------:R-:W-:-:S05]  /*1700*/  UMOV UR42, UR6 ;  /* 0x00000006002a7c82 */ /* 0x000fca0008000000 */
.L_x_25:
[----:B-1----:R-:W-:Y:S01]  /*1710*/  ULEA UR33, UR42, UR4, 0x3 ;  /* 0x000000042a217291 */ /* 0x002fe2000f8e18ff */
[----:B--2---:R-:W-:Y:S01]  /*1720*/  @!P5 MOV R3, 0xc000 ;  /* 0x0000c0000003d802 */ /* 0x004fe20000000f00 */
[----:B--2---:R-:W-:Y:S10]  /*1730*/  @P0 BRA `(.L_x_21) ;  /* 0x00000000000c0947 */ /* 0x004ff40003800000 */
[----:B------:R-:W-:-:S04]  /*1740*/  SHF.L.U32 R5, R15, 0x1f, RZ ;  /* 0x0000001f0f057819 */ /* 0x000fc800000006ff */
[----:B------:R-:W2:Y:S02]  /*1750*/  SYNCS.PHASECHK.TRANS64.TRYWAIT P0, [UR33+0x18], R5 ;  /* 0x00001805ff0075a7 */ /* 0x000ea40008001121 */
[----:B--2---:R-:W-:Y:S05]  /*1760*/  @!P0 BRA `(.L_x_22) ;  /* 0x00000068006c8947 */ /* 0x004fea0003800000 */
.L_x_21:
[----:B------:R2:W-:Y:S01]  /*1770*/  @!P5 SYNCS.ARRIVE.TRANS64 RZ, [UR33], R3 ;  /* 0x00000003ffffd9a7 */ /* 0x0005e20008000021 */
[----:B------:R-:W-:Y:S04]  /*1780*/  BSSY.RECONVERGENT B0, `(.L_x_23) ;  /* 0x0000003000007945 */ /* 0x000fe80003800200 */
[----:B------:R-:W-:Y:S05]  /*1790*/  @P4 BRA `(.L_x_24) ;  /* 0x0000000000044947 */ /* 0x000fea0003800000 */
[----:B------:R-:W-:Y:S05]  /*17a0*/  BPT.TRAP 0x1 ;  /* 0x000000040000795c */ /* 0x000fea0000300000 */
.L_x_24:
[----:B------:R-:W-:Y:S05]  /*17b0*/  BSYNC.RECONVERGENT B0 ;  /* 0x0000000000007941 */ /* 0x000fea0003800200 */
.L_x_23:
[----:B------:R-:W-:Y:S02]  /*17c0*/  UIADD3 UR6, UPT, UPT, UR42, 0x1, URZ ;  /* 0x000000012a067890 */ /* 0x000fe4000fffe0ff */
[----:B------:R-:W-:Y:S02]  /*17d0*/  ULEA UR24, UR42, UR4, 0xe ;  /* 0x000000042a187291 */ /* 0x000fe4000f8e70ff */
[----:B------:R-:W-:Y:S02]  /*17e0*/  UISETP.NE.AND UP0, UPT, UR6, 0x3, UPT ;  /* 0x000000030600788c */ /* 0x000fe4000bf05270 */
[----:B------:R-:W-:Y:S02]  /*17f0*/  UIADD3 UR40, UP1, UPT, UR22, 0x80, URZ ;  /* 0x0000008016287890 */ /* 0x000fe4000ff3e0ff */
[----:B------:R-:W-:Y:S02]  /*1800*/  USEL UR9, URZ, 0x1, UP0 ;  /* 0x00000001ff097887 */ /* 0x000fe40008000000 */
[----:B------:R-:W-:-:S02]  /*1810*/  USEL UR6, UR6, URZ, UP0 ;  /* 0x000000ff06067287 */ /* 0x000fc40008000000 */
[----:B------:R-:W-:Y:S02]  /*1820*/  USHF.L.U32 UR34, UR21, 0x7, URZ ;  /* 0x0000000715227899 */ /* 0x000fe400080006ff */
[----:B------:R-:W-:Y:S01]  /*1830*/  ULEA UR8, UR6, UR4, 0x3 ;  /* 0x0000000406087291 */ /* 0x000fe2000f8e18ff */
[----:B------:R-:W-:Y:S01]  /*1840*/  LOP3.LUT R15, R15, UR9, RZ, 0x3c, !PT ;  /* 0x000000090f0f7c12 */ /* 0x000fe2000f8e3cff */
[----:B------:R-:W-:Y:S02]  /*1850*/  UIADD3 UR38, UP0, UPT, UR22, 0x180, URZ ;  /* 0x0000018016267890 */ /* 0x000fe4000ff1e0ff */
[----:B------:R-:W-:Y:S01]  /*1860*/  UIADD3.X UR41, UPT, UPT, URZ, UR23, URZ, UP1, !UPT ;  /* 0x00000017ff297290 */ /* 0x000fe20008ffe4ff */
[----:B-1----:R-:W-:Y:S01]  /*1870*/  SHF.L.U32 R2, R15, 0x1f, RZ ;  /* 0x0000001f0f027819 */ /* 0x002fe200000006ff */
[----:B------:R-:W-:Y:S02]  /*1880*/  UIADD3 UR32, UPT, UPT, UR24, 0x4400, URZ ;  /* 0x0000440018207890 */ /* 0x000fe4000fffe0ff */
[----:B------:R-:W-:Y:S01]  /*1890*/  UIADD3 UR26, UPT, UPT, UR34, 0x40, URZ ;  /* 0x00000040221a7890 */ /* 0x000fe2000fffe0ff */
[----:B------:R1:W1:Y:S01]  /*18a0*/  SYNCS.PHASECHK.TRANS64.TRYWAIT P0, [UR8+0x18], R2 ;  /* 0x00001802ff0075a7 */ /* 0x0002620008001108 */
[----:B------:R-:W-:-:S02]  /*18b0*/  ULEA UR8, UR42, UR4, 0xf ;  /* 0x000000042a087291 */ /* 0x000fc4000f8e78ff */
[----:B------:R-:W-:Y:S02]  /*18c0*/  UIADD3 UR24, UPT, UPT, UR24, 0x6400, URZ ;  /* 0x0000640018187890 */ /* 0x000fe4000fffe0ff */
[----:B------:R-:W-:Y:S02]  /*18d0*/  UIADD3.X UR39, UPT, UPT, URZ, UR23, URZ, UP0, !UPT ;  /* 0x00000017ff277290 */ /* 0x000fe400087fe4ff */
[----:B------:R-:W-:Y:S02]  /*18e0*/  UIADD3 UR16, UPT, UPT, UR8, 0x10400, URZ ;  /* 0x0001040008107890 */ /* 0x000fe4000fffe0ff */
[----:B------:R-:W-:Y:S01]  /*18f0*/  UIADD3 UR8, UPT, UPT, UR8, 0x14400, URZ ;  /* 0x0001440008087890 */ /* 0x000fe2000fffe0ff */
[----:B------:R-:W-:Y:S01]  /*1900*/  UMOV UR30, 0x0 ;  /* 0x00000000001e7882 */ /* 0x000fe20000000000 */
[----:B------:R-:W-:Y:S01]  /*1910*/  UMOV UR31, 0x10000000 ;  /* 0x10000000001f7882 */ /* 0x000fe20000000000 */
[----:B------:R-:W-:Y:S01]  /*1920*/  UMOV UR25, UR33 ;  /* 0x0000002100197c82 */ /* 0x000fe20008000000 */
[----:B------:R-:W-:Y:S01]  /*1930*/  UMOV UR27, UR35 ;  /* 0x00000023001b7c82 */ /* 0x000fe20008000000 */
[----:B------:R-:W-:Y:S01]  /*1940*/  UMOV UR28, UR36 ;  /* 0x00000024001c7c82 */ /* 0x000fe20008000000 */
[----:B------:R-:W-:Y:S01]  /*1950*/  UMOV UR17, UR33 ;  /* 0x0000002100117c82 */ /* 0x000fe20008000000 */
[----:B------:R-:W-:Y:S01]  /*1960*/  UMOV UR20, UR36 ;  /* 0x0000002400147c82 */ /* 0x000fe20008000000 */
[----:B------:R-:W-:Y:S01]  /*1970*/  UMOV UR18, UR34 ;  /* 0x0000002200127c82 */ /* 0x000fe20008000000 */
[----:B------:R1:W-:Y:S01]  /*1980*/  UTMALDG.3D [UR32], [UR40], desc[UR30] ;  /* 0x00001e20280075b4 */ /* 0x0003e20008011000 */
[----:B------:R-:W-:Y:S01]  /*1990*/  UMOV UR11, UR19 ;  /* 0x00000013000b7c82 */ /* 0x000fe20008000000 */
[----:B------:R-:W-:Y:S01]  /*19a0*/  UMOV UR12, UR36 ;  /* 0x00000024000c7c82 */ /* 0x000fe20008000000 */
[----:B------:R-:W-:Y:S01]  /*19b0*/  UMOV UR9, UR33 ;  /* 0x0000002100097c82 */ /* 0x000fe20008000000 */
[----:B------:R-:W-:Y:S01]  /*19c0*/  UMOV UR10, UR26 ;  /* 0x0000001a000a7c82 */ /* 0x000fe20008000000 */
[----:B------:R-:W-:Y:S01]  /*19d0*/  UIADD3 UR21, UPT, UPT, UR21, 0x1, URZ ;  /* 0x0000000115157890 */ /* 0x000fe2000fffe0ff */
[----:B------:R-:W-:Y:S01]  /*19e0*/  UMOV UR29, UR5 ;  /* 0x00000005001d7c82 */ /* 0x000fe20008000000 */
[----:B------:R1:W-:Y:S02]  /*19f0*/  UTMALDG.3D [UR24], [UR40], desc[UR30] ;  /* 0x00001e18280075b4 */ /* 0x0003e40008011000 */
[----:B------:R-:W-:Y:S01]  /*1a00*/  UISETP.NE.AND UP0, UPT, UR21, UR5, UPT ;  /* 0x000000051500728c */ /* 0x000fe2000bf05270 */
[----:B------:R-:W-:Y:S01]  /*1a10*/  UMOV UR42, UR6 ;  /* 0x00000006002a7c82 */ /* 0x000fe20008000000 */
[----:B------:R1:W-:Y:S01]  /*1a20*/  UTMALDG.3D [UR16], [UR38], desc[UR30] ;  /* 0x00001e10260075b4 */ /* 0x0003e20008011000 */
[----:B------:R1:W-:Y:S06]  /*1a30*/  UTMALDG.3D [UR8], [UR38], desc[UR30] ;  /* 0x00001e08260075b4 */ /* 0x0003ec0008011000 */
[----:B------:R-:W-:Y:S05]  /*1a40*/  BRA.U UP0, `(.L_x_25) ;  /* 0xfffffffd00307547 */ /* 0x000fea000b83ffff */
.L_x_20:
[----:B-1----:R-:W-:Y:S01]  /*1a50*/  ULEA UR8, UR6, UR4, 0x3 ;  /* 0x0000000406087291 */ /* 0x002fe2000f8e18ff */
[----:B------:R-:W-:Y:S01]  /*1a60*/  SHF.L.U32 R2, R15, 0x1f, RZ ;  /* 0x0000001f0f027819 */ /* 0x000fe200000006ff */
[----:B------:R-:W-:Y:S01]  /*1a70*/  @!P1 SYNCS.ARRIVE.TRANS64.A1T0 RZ, [UR4+0x78], RZ ;  /* 0x000078ffffff99a7 */ /* 0x000fe20008100004 */
[----:B------:R-:W-:-:S06]  /*1a80*/  UISETP.GT.AND UP0, UPT, UR15, UR14, UPT ;  /* 0x0000000e0f00728c */ /* 0x000fcc000bf04270 */
[----:B--2---:R1:W2:Y:S03]  /*1a90*/  SYNCS.PHASECHK.TRANS64.TRYWAIT P0, [UR8+0x18], R2 ;  /* 0x00001802ff0075a7 */ /* 0x0042a60008001108 */
[----:B------:R-:W-:Y:S05]  /*1aa0*/  BRA.U !UP0, `(.L_x_26) ;  /* 0x0000000108d47547 */ /* 0x000fea000b800000 */
[----:B------:R-:W-:Y:S01]  /*1ab0*/  UIADD3 UR21, UPT, UPT, UR7, UR29, URZ ;  /* 0x0000001d07157290 */ /* 0x000fe2000fffe0ff */
[----:B------:R-:W-:-:S11]  /*1ac0*/  UMOV UR42, UR6 ;  /* 0x00000006002a7c82 */ /* 0x000fd60008000000 */
.L_x_31:
[----:B-1----:R-:W-:Y:S01]  /*1ad0*/  ULEA UR33, UR42, UR4, 0x3 ;  /* 0x000000042a217291 */ /* 0x002fe2000f8e18ff */
[----:B--2---:R-:W-:Y:S01]  /*1ae0*/  @!P5 MOV R3, 0xc000 ;  /* 0x0000c0000003d802 */ /* 0x004fe20000000f00 */
[----:B--2---:R-:W-:Y:S10]  /*1af0*/  @P0 BRA `(.L_x_27) ;  /* 0x00000000000c0947 */ /* 0x004ff40003800000 */
[----:B------:R-:W-:-:S04]  /*1b00*/  SHF.L.U32 R5, R15, 0x1f, RZ ;  /* 0x0000001f0f057819 */ /* 0x000fc800000006ff */
[----:B------:R-:W2:Y:S02]  /*1b10*/  SYNCS.PHASECHK.TRANS64.TRYWAIT P0, [UR33+0x18], R5 ;  /* 0x00001805ff0075a7 */ /* 0x000ea40008001121 */
[----:B--2---:R-:W-:Y:S05]  /*1b20*/  @!P0 BRA `(.L_x_28) ;  /* 0x0000006400948947 */ /* 0x004fea0003800000 */
.L_x_27:
[----:B------:R2:W-:Y:S01]  /*1b30*/  @!P5 SYNCS.ARRIVE.TRANS64 RZ, [UR33], R3 ;  /* 0x00000003ffffd9a7 */ /* 0x0005e20008000021 */
[----:B------:R-:W-:Y:S04]  /*1b40*/  BSSY.RECONVERGENT B0, `(.L_x_29) ;  /* 0x0000003000007945 */ /* 0x000fe80003800200 */
[----:B------:R-:W-:Y:S05]  /*1b50*/  @P4 BRA `(.L_x_30) ;  /* 0x0000000000044947 */ /* 0x000fea0003800000 */
[----:B------:R-:W-:Y:S05]  /*1b60*/  BPT.TRAP 0x1 ;  /* 0x000000040000795c */ /* 0x000fea0000300000 */
.L_x_30:
[----:B------:R-:W-:Y:S05]  /*1b70*/  BSYNC.RECONVERGENT B0 ;  /* 0x0000000000007941 */ /* 0x000fea0003800200 */
.L_x_29:
        /* <DEDUP_REMOVED lines=32> */
[----:B------:R-:W-:Y:S01]  /*1d80*/  UMOV UR10, UR26 ;  /* 0x0000001a000a7c82 */ /* 0x000fe20008000000 */
[----:B------:R-:W-:Y:S01]  /*1d90*/  UIADD3 UR29, UPT, UPT, UR29, 0x1, URZ ;  /* 0x000000011d1d7890 */ /* 0x000fe2000fffe0ff */
[----:B------:R1:W-:Y:S01]  /*1da0*/  UTMALDG.3D [UR24], [UR40], desc[UR30] ;  /* 0x00001e18280075b4 */ /* 0x0003e20008011000 */
[----:B------:R-:W-:-:S02]  /*1db0*/  UMOV UR42, UR6 ;  /* 0x00000006002a7c82 */ /* 0x000fc40008000000 */
[----:B------:R-:W-:Y:S01]  /*1dc0*/  UISETP.NE.AND UP0, UPT, UR29, UR21, UPT ;  /* 0x000000151d00728c */ /* 0x000fe2000bf05270 */
[----:B------:R1:W-:Y:S01]  /*1dd0*/  UTMALDG.3D [UR16], [UR38], desc[UR30] ;  /* 0x00001e10260075b4 */ /* 0x0003e20008011000 */
[----:B------:R1:W-:Y:S07]  /*1de0*/  UTMALDG.3D [UR8], [UR38], desc[UR30] ;  /* 0x00001e08260075b4 */ /* 0x0003ee0008011000 */
[----:B------:R-:W-:Y:S05]  /*1df0*/  BRA.U UP0, `(.L_x_31) ;  /* 0xfffffffd00347547 */ /* 0x000fea000b83ffff */
.L_x_26:
[----:B-1----:R-:W-:Y:S01]  /*1e00*/  LEA R2, R14, UR4, 0x3 ;  /* 0x000000040e027c11 */ /* 0x002fe2000f8e18ff */
[----:B------:R-:W-:Y:S01]  /*1e10*/  NOP ;  /* 0x0000000000007918 */ /* 0x000fe20000000000 */
[----:B--2---:R-:W-:Y:S02]  /*1e20*/  SHF.L.U32 R3, R12, 0x1f, RZ ;  /* 0x0000001f0c037819 */ /* 0x004fe400000006ff */
[----:B------:R-:W-:Y:S02]  /*1e30*/  LEA R4, R14, UR4, 0x4 ;  /* 0x000000040e047c11 */ /* 0x000fe4000f8e20ff */
[----:B------:R-:W1:Y:S02]  /*1e40*/  SYNCS.PHASECHK.TRANS64.TRYWAIT P0, [R2+URZ+0x80], R3 ;  /* 0x00008003020075a7 */ /* 0x000e6400080011ff */
[----:B-1----:R-:W-:Y:S05]  /*1e50*/  @!P0 BRA `(.L_x_32) ;  /* 0x0000006000e08947 */ /* 0x002fea0003800000 */
.L_x_133:
[----:B------:R-:W2:Y:S01]  /*1e60*/  LDS.128 R4, [R4+0x110] ;  /* 0x0001100004047984 */ /* 0x000ea20000000c00 */
[----:B---3--:R-:W-:Y:S01]  /*1e70*/  ISETP.GE.AND P0, PT, R26, 0x1, PT ;  /* 0x000000011a00780c */ /* 0x008fe20003f06270 */
[----:B-1----:R-:W-:Y:S01]  /*1e80*/  VIADD R2, R2, 0x90 ;  /* 0x0000009002027836 */ /* 0x002fe20000000000 */
[----:B------:R-:W-:Y:S01]  /*1e90*/  @!PT LDS RZ, [RZ] ;  /* 0x00000000fffff984 */ /* 0x000fe20000000800 */
[----:B------:R-:W-:Y:S01]  /*1ea0*/  @!PT LDS RZ, [RZ] ;  /* 0x00000000fffff984 */ /* 0x000fe20000000800 */
[----:B------:R-:W-:Y:S01]  /*1eb0*/  @!PT LDS RZ, [RZ] ;  /* 0x00000000fffff984 */ /* 0x000fe20000000800 */
[----:B------:R-:W-:Y:S01]  /*1ec0*/  @!PT LDS RZ, [RZ] ;  /* 0x00000000fffff984 */ /* 0x000fe20000000800 */
[----:B------:R1:W-:Y:S06]  /*1ed0*/  MEMBAR.ALL.CTA ;  /* 0x0000000000007992 */ /* 0x0003ec0000008000 */
[----:B-1----:R-:W1:Y:S01]  /*1ee0*/  FENCE.VIEW.ASYNC.S ;  /* 0x00000000000073c6 */ /* 0x002e620000000000 */
[----:B------:R-:W-:-:S04]  /*1ef0*/  PRMT R2, RZ, 0x654, R2 ;  /* 0x00000654ff027816 */ /* 0x000fc80000000002 */
[----:B-1----:R1:W-:Y:S01]  /*1f00*/  SYNCS.ARRIVE.TRANS64.RED.A1T0 RZ, [R2+URZ], RZ ;  /* 0x000000ff02ff79a7 */ /* 0x0023e200081004ff */
[----:B--2---:R-:W-:-:S13]  /*1f10*/  LOP3.LUT P2, RZ, R6, 0x1, RZ, 0xc0, !PT ;  /* 0x0000000106ff7812 */ /* 0x004fda000784c0ff */
[----:B------:R-:W-:Y:S01]  /*1f20*/  @P2 SHF.R.U32.HI R3, RZ, 0x10, R5 ;  /* 0x00000010ff032819 */ /* 0x000fe20000011605 */
[----:B------:R-:W-:Y:S01]  /*1f30*/  VOTEU.ANY UP0, P2 ;  /* 0x0000000000ff7886 */ /* 0x000fe20001000100 */
[----:B------:R-:W-:Y:S02]  /*1f40*/  @P2 MOV R13, R4 ;  /* 0x00000004000d2202 */ /* 0x000fe40000000f00 */
[----:B------:R-:W-:Y:S02]  /*1f50*/  @P2 R2UR.BROADCAST UR8, R3 ;  /* 0x00000000030822ca */ /* 0x000fe400008e0000 */
[----:B------:R-:W-:-:S11]  /*1f60*/  @P2 LOP3.LUT R11, R5, 0xffff, RZ, 0xc0, !PT ;  /* 0x0000ffff050b2812 */ /* 0x000fd600078ec0ff */
[----:B------:R-:W-:Y:S01]  /*1f70*/  @UP0 UMOV UR36, UR8 ;  /* 0x0000000800240c82 */ /* 0x000fe20008000000 */
[----:B-1----:R-:W-:Y:S05]  /*1f80*/  @!P0 BRA `(.L_x_33) ;  /* 0x0000000000b88947 */ /* 0x002fea0003800000 */
[----:B------:R-:W4:Y:S01]  /*1f90*/  LDC.64 R4, c[0x0][0xb18] ;  /* 0x0002c600ff047b82 */ /* 0x000f220000000a00 */
[----:B------:R-:W-:-:S07]  /*1fa0*/  ISETP.NE.AND P3, PT, R26, 0x1, PT ;  /* 0x000000011a00780c */ /* 0x000fce0003f65270 */
[----:B------:R-:W1:Y:S08]  /*1fb0*/  LDC.64 R6, c[0x0][0xb10] ;  /* 0x0002c400ff067b82 */ /* 0x000e700000000a00 */
[----:B------:R-:W2:Y:S08]  /*1fc0*/  LDC R16, c[0x0][0xb20] ;  /* 0x0002c800ff107b82 */ /* 0x000eb00000000800 */
[----:B------:R-:W3:Y:S01]  /*1fd0*/  LDC R18, c[0x0][0xb0c] ;  /* 0x0002c300ff127b82 */ /* 0x000ee20000000800 */
[----:B----4-:R-:W-:Y:S01]  /*1fe0*/  IMAD.HI.U32 R17, R0, R5, RZ ;  /* 0x0000000500117227 */ /* 0x010fe200078e00ff */
[----:B------:R-:W-:-:S03]  /*1ff0*/  ISETP.NE.AND P0, PT, R4, 0x1, PT ;  /* 0x000000010400780c */ /* 0x000fc60003f05270 */
[----:B------:R-:W-:-:S03]  /*2000*/  IMAD.HI.U32 R5, R11, R5, RZ ;  /* 0x000000050b057227 */ /* 0x000fc600078e00ff */
[----:B------:R-:W4:Y:S01]  /*2010*/  LDC.64 R2, c[0x0][0xb28] ;  /* 0x0002ca00ff027b82 */ /* 0x000f220000000a00 */
[----:B-1----:R-:W-:-:S04]  /*2020*/  IMAD.HI.U32 R20, R9, R6, RZ ;  /* 0x0000000609147227 */ /* 0x002fc800078e00ff */
[----:B------:R-:W-:Y:S01]  /*2030*/  IMAD.HI.U32 R22, R13, R6, RZ ;  /* 0x000000060d167227 */ /* 0x000fe200078e00ff */
[----:B------:R-:W-:Y:S02]  /*2040*/  SHF.R.U32.HI R20, RZ, R7, R20 ;  /* 0x00000007ff147219 */ /* 0x000fe40000011614 */
[-C--:B--2---:R-:W-:Y:S02]  /*2050*/  SHF.R.U32.HI R17, RZ, R16.reuse, R17 ;  /* 0x00000010ff117219 */ /* 0x084fe40000011611 */
[----:B------:R-:W-:Y:S02]  /*2060*/  SHF.R.U32.HI R16, RZ, R16, R5 ;  /* 0x00000010ff107219 */ /* 0x000fe40000011605 */
[----:B------:R-:W-:Y:S02]  /*2070*/  SEL R17, R0, R17, !P0 ;  /* 0x0000001100117207 */ /* 0x000fe40004000000 */
[----:B------:R-:W-:Y:S02]  /*2080*/  SHF.R.U32.HI R22, RZ, R7, R22 ;  /* 0x00000007ff167219 */ /* 0x000fe40000011616 */
[----:B---3--:R-:W-:-:S02]  /*2090*/  ISETP.NE.AND P1, PT, R18, 0x1, PT ;  /* 0x000000011200780c */ /* 0x008fc40003f25270 */
[----:B------:R-:W-:Y:S02]  /*20a0*/  SEL R5, R11, R16, !P0 ;  /* 0x000000100b057207 */ /* 0x000fe40004000000 */
[----:B------:R-:W-:Y:S02]  /*20b0*/  SEL R19, R9, R20, !P1 ;  /* 0x0000001409137207 */ /* 0x000fe40004800000 */
[----:B------:R-:W-:Y:S01]  /*20c0*/  SEL R7, R13, R22, !P1 ;  /* 0x000000160d077207 */ /* 0x000fe20004800000 */
[----:B----4-:R-:W-:-:S04]  /*20d0*/  IMAD.HI.U32 R20, R17, R2, RZ ;  /* 0x0000000211147227 */ /* 0x010fc800078e00ff */
[----:B------:R-:W-:Y:S01]  /*20e0*/  IMAD.HI.U32 R6, R19, R2, RZ ;  /* 0x0000000213067227 */ /* 0x000fe200078e00ff */
[----:B------:R-:W-:-:S04]  /*20f0*/  @P3 SHF.R.U32.HI R17, RZ, R3, R20 ;  /* 0x00000003ff113219 */ /* 0x000fc80000011614 */
        /* <DEDUP_REMOVED lines=8> */
[----:B------:R-:W-:-:S04]  /*2180*/  @!P0 IMAD.HI.U32 R16, R7, R2, RZ ;  /* 0x0000000207108227 */ /* 0x000fc800078e00ff */
[----:B------:R-:W-:Y:S01]  /*2190*/  IMAD.MOV R2, RZ, RZ, -R6 ;  /* 0x000000ffff027224 */ /* 0x000fe200078e0a06 */
[----:B------:R-:W-:-:S03]  /*21a0*/  @!P0 SHF.R.U32.HI R16, RZ, R3, R16 ;  /* 0x00000003ff108219 */ /* 0x000fc60000011610 */
[----:B------:R-:W-:Y:S01]  /*21b0*/  IMAD R2, R26, R2, R5 ;  /* 0x000000021a027224 */ /* 0x000fe200078e0205 */
[----:B------:R-:W-:Y:S02]  /*21c0*/  @!P0 SEL R3, R7, R16, !P3 ;  /* 0x0000001007038207 */ /* 0x000fe40005800000 */
[----:B------:R-:W-:-:S03]  /*21d0*/  IADD3 R16, PT, PT, -R5, RZ, RZ ;  /* 0x000000ff05107210 */ /* 0x000fc60007ffe1ff */
[--C-:B------:R-:W-:Y:S02]  /*21e0*/  @!P0 IMAD.IADD R6, R6, 0x1, -R3.reuse ;  /* 0x0000000106068824 */ /* 0x100fe400078e0a03 */
[----:B------:R-:W-:Y:S01]  /*21f0*/  @!P0 IMAD R3, R2, R19, R3 ;  /* 0x0000001302038224 */ /* 0x000fe200078e0203 */
[----:B------:R-:W-:Y:S01]  /*2200*/  IADD3 R2, PT, PT, -R7, RZ, RZ ;  /* 0x000000ff07027210 */ /* 0x000fe20007ffe1ff */
[----:B------:R-:W-:Y:S02]  /*2210*/  @!P0 IMAD R5, R26, R6, R7 ;  /* 0x000000061a058224 */ /* 0x000fe400078e0207 */
[----:B------:R-:W-:Y:S02]  /*2220*/  IMAD R11, R4, R16, R11 ;  /* 0x00000010040b7224 */ /* 0x000fe400078e020b */
[----:B------:R-:W-:Y:S02]  /*2230*/  @!P0 IMAD.MOV.U32 R7, RZ, RZ, R3 ;  /* 0x000000ffff078224 */ /* 0x000fe400078e0003 */
[----:B------:R-:W-:-:S02]  /*2240*/  IMAD R2, R18, R2, R13 ;  /* 0x0000000212027224 */ /* 0x000fc400078e020d */
[----:B------:R-:W-:Y:S02]  /*2250*/  IMAD R11, R5, R4, R11 ;  /* 0x00000004050b7224 */ /* 0x000fe400078e020b */
[----:B------:R-:W-:Y:S02]  /*2260*/  IMAD R13, R7, R18, R2 ;  /* 0x00000012070d7224 */ /* 0x000fe400078e0202 */
.L_x_33:
[----:B------:R-:W1:Y:S02]  /*2270*/  LDCU UR8, c[0x0][0xb30] ;  /* 0x00016600ff0877ac */ /* 0x000e640008000800 */
[----:B-1----:R-:W-:-:S09]  /*2280*/  UISETP.NE.AND UP0, UPT, UR8, 0x1, UPT ;  /* 0x000000010800788c */ /* 0x002fd2000bf05270 */
[----:B------:R-:W-:Y:S05]  /*2290*/  BRA.U UP0, `(.L_x_34) ;  /* 0x0000000100407547 */ /* 0x000fea000b800000 */
[----:B------:R-:W1:Y:S08]  /*22a0*/  LDC.64 R4, c[0x0][0xb10] ;  /* 0x0002c400ff047b82 */ /* 0x000e700000000a00 */
[----:B------:R-:W2:Y:S08]  /*22b0*/  LDC.64 R2, c[0x0][0xb18] ;  /* 0x0002c600ff027b82 */ /* 0x000eb00000000a00 */
[----:B------:R-:W3:Y:S08]  /*22c0*/  LDC R6, c[0x0][0xb20] ;  /* 0x0002c800ff067b82 */ /* 0x000ef00000000800 */
[----:B------:R-:W4:Y:S01]  /*22d0*/  LDC R16, c[0x0][0xb0c] ;  /* 0x0002c300ff107b82 */ /* 0x000f220000000800 */
[----:B-1----:R-:W-:-:S05]  /*22e0*/  IMAD.HI.U32 R4, R13, R4, RZ ;  /* 0x000000040d047227 */ /* 0x002fca00078e00ff */
[----:B------:R-:W-:Y:S01]  /*22f0*/  SHF.R.U32.HI R4, RZ, R5, R4 ;  /* 0x00000005ff047219 */ /* 0x000fe20000011604 */
[----:B--2---:R-:W-:Y:S01]  /*2300*/  IMAD.HI.U32 R3, R11, R3, RZ ;  /* 0x000000030b037227 */ /* 0x004fe200078e00ff */
[----:B------:R-:W-:-:S04]  /*2310*/  ISETP.NE.AND P0, PT, R2, 0x1, PT ;  /* 0x000000010200780c */ /* 0x000fc80003f05270 */
[----:B---3--:R-:W-:-:S04]  /*2320*/  SHF.R.U32.HI R6, RZ, R6, R3 ;  /* 0x00000006ff067219 */ /* 0x008fc80000011603 */
[----:B------:R-:W-:Y:S02]  /*2330*/  SEL R3, R11, R6, !P0 ;  /* 0x000000060b037207 */ /* 0x000fe40004000000 */
[----:B----4-:R-:W-:-:S04]  /*2340*/  ISETP.NE.AND P1, PT, R16, 0x1, PT ;  /* 0x000000011000780c */ /* 0x010fc80003f25270 */
[----:B------:R-:W-:-:S05]  /*2350*/  SEL R4, R13, R4, !P1 ;  /* 0x000000040d047207 */ /* 0x000fca0004800000 */
[----:B------:R-:W-:Y:S02]  /*2360*/  IMAD.IADD R5, R3, 0x1, -R4 ;  /* 0x0000000103057824 */ /* 0x000fe400078e0a04 */
[----:B------:R-:W-:Y:S02]  /*2370*/  IMAD.IADD R3, R4, 0x1, -R3 ;  /* 0x0000000104037824 */ /* 0x000fe400078e0a03 */
[----:B------:R-:W-:Y:S02]  /*2380*/  IMAD R13, R5, R16, R13 ;  /* 0x00000010050d7224 */ /* 0x000fe400078e020d */
[----:B------:R-:W-:-:S07]  /*2390*/  IMAD R11, R3, R2, R11 ;  /* 0x00000002030b7224 */ /* 0x000fce00078e020b */
.L_x_34:
[----:B------:R-:W-:Y:S01]  /*23a0*/  VIADD R14, R14, 0x1 ;  /* 0x000000010e0e7836 */ /* 0x000fe20000000000 */
[----:B------:R-:W-:Y:S01]  /*23b0*/  PLOP3.LUT P1, PT, PT, PT, PT, 0x80, 0x8 ;  /* 0x000000000008781c */ /* 0x000fe20003f2f070 */
[----:B------:R-:W-:Y:S02]  /*23c0*/  IMAD.IADD R21, R13, 0x1, R60 ;  /* 0x000000010d157824 */ /* 0x000fe400078e023c */
[----:B------:R-:W-:Y:S01]  /*23d0*/  IMAD.IADD R20, R11, 0x1, R58 ;  /* 0x000000010b147824 */ /* 0x000fe200078e023a */
[----:B------:R-:W-:-:S04]  /*23e0*/  ISETP.NE.AND P0, PT, R14, 0x2, PT ;  /* 0x000000020e00780c */ /* 0x000fc80003f05270 */
[----:B------:R-:W-:Y:S02]  /*23f0*/  SEL R3, RZ, 0x1, P0 ;  /* 0x00000001ff037807 */ /* 0x000fe40000000000 */
[----:B------:R-:W-:Y:S02]  /*2400*/  SEL R14, R14, RZ, P0 ;  /* 0x000000ff0e0e7207 */ /* 0x000fe40000000000 */
[----:B------:R-:W-:Y:S01]  /*2410*/  LOP3.LUT R12, R12, R3, RZ, 0x3c, !PT ;  /* 0x000000030c0c7212 */ /* 0x000fe200078e3cff */
[----:B------:R-:W-:Y:S06]  /*2420*/  @P2 BRA `(.L_x_35) ;  /* 0xfffffff000402947 */ /* 0x000fec000383ffff */
[----:B------:R-:W-:Y:S01]  /*2430*/  UIADD3 UR4, UPT, UPT, UR4, 0x18, URZ ;  /* 0x0000001804047890 */ /* 0x000fe2000fffe0ff */
[----:B------:R-:W-:-:S03]  /*2440*/  SHF.L.U32 R3, R15, 0x1f, RZ ;  /* 0x0000001f0f037819 */ /* 0x000fc600000006ff */
[----:B------:R-:W-:-:S09]  /*2450*/  ULEA UR5, UR6, UR4, 0x3 ;  /* 0x0000000406057291 */ /* 0x000fd2000f8e18ff */
[----:B------:R-:W1:Y:S02]  /*2460*/  SYNCS.PHASECHK.TRANS64.TRYWAIT P0, [UR5], R3 ;  /* 0x00000003ff0075a7 */ /* 0x000e640008001105 */
[----:B-1----:R-:W-:Y:S05]  /*2470*/  @!P0 BRA `(.L_x_36) ;  /* 0x0000005c006c8947 */ /* 0x002fea0003800000 */
.L_x_135:
[----:B------:R-:W-:-:S04]  /*2480*/  UIADD3 UR6, UPT, UPT, UR6, 0x1, URZ ;  /* 0x0000000106067890 */ /* 0x000fc8000fffe0ff */
[----:B------:R-:W-:-:S04]  /*2490*/  UISETP.NE.AND UP0, UPT, UR6, 0x3, UPT ;  /* 0x000000030600788c */ /* 0x000fc8000bf05270 */
[----:B------:R-:W-:Y:S02]  /*24a0*/  USEL UR7, URZ, 0x1, UP0 ;  /* 0x00000001ff077887 */ /* 0x000fe40008000000 */
[----:B------:R-:W-:-:S04]  /*24b0*/  USEL UR6, UR6, URZ, UP0 ;  /* 0x000000ff06067287 */ /* 0x000fc80008000000 */
[----:B------:R-:W-:Y:S01]  /*24c0*/  ULEA UR5, UR6, UR4, 0x3 ;  /* 0x0000000406057291 */ /* 0x000fe2000f8e18ff */
[----:B------:R-:W-:-:S04]  /*24d0*/  LOP3.LUT R15, R15, UR7, RZ, 0x3c, !PT ;  /* 0x000000070f0f7c12 */ /* 0x000fc8000f8e3cff */
[----:B-1----:R-:W-:-:S04]  /*24e0*/  SHF.L.U32 R3, R15, 0x1f, RZ ;  /* 0x0000001f0f037819 */ /* 0x002fc800000006ff */
[----:B------:R-:W1:Y:S02]  /*24f0*/  SYNCS.PHASECHK.TRANS64.TRYWAIT P0, [UR5], R3 ;  /* 0x00000003ff0075a7 */ /* 0x000e640008001105 */
[----:B-1----:R-:W-:Y:S05]  /*2500*/  @!P0 BRA `(.L_x_37) ;  /* 0x0000005c00608947 */ /* 0x002fea0003800000 */
.L_x_137:
[----:B------:R-:W-:-:S04]  /*2510*/  UIADD3 UR6, UPT, UPT, UR6, 0x1, URZ ;  /* 0x0000000106067890 */ /* 0x000fc8000fffe0ff */
[----:B------:R-:W-:-:S04]  /*2520*/  UISETP.NE.AND UP0, UPT, UR6, 0x3, UPT ;  /* 0x000000030600788c */ /* 0x000fc8000bf05270 */
[----:B------:R-:W-:Y:S02]  /*2530*/  USEL UR5, URZ, 0x1, UP0 ;  /* 0x00000001ff057887 */ /* 0x000fe40008000000 */
[----:B------:R-:W-:-:S04]  /*2540*/  USEL UR6, UR6, URZ, UP0 ;  /* 0x000000ff06067287 */ /* 0x000fc80008000000 */
[----:B------:R-:W-:Y:S01]  /*2550*/  ULEA UR6, UR6, UR4, 0x3 ;  /* 0x0000000406067291 */ /* 0x000fe2000f8e18ff */
[----:B-1----:R-:W-:-:S04]  /*2560*/  LOP3.LUT R3, R15, UR5, RZ, 0x3c, !PT ;  /* 0x000000050f037c12 */ /* 0x002fc8000f8e3cff */
[----:B------:R-:W-:Y:S01]  /*2570*/  SHF.L.U32 R3, R3, 0x1f, RZ ;  /* 0x0000001f03037819 */ /* 0x000fe200000006ff */
[----:B----4-:R-:W-:-:S07]  /*2580*/  IMAD.U32 R0, RZ, RZ, UR6 ;  /* 0x00000006ff007e24 */ /* 0x010fce000f8e00ff */
.L_x_38:
[----:B-1----:R1:W2:Y:S02]  /*2590*/  SYNCS.PHASECHK.TRANS64.TRYWAIT P0, [R0+URZ], R3 ;  /* 0x00000003000075a7 */ /* 0x0022a400080011ff */
[----:B--2---:R-:W-:Y:S05]  /*25a0*/  @!P0 NANOSLEEP.SYNCS 0x989680 ;  /* 0x009896800000895d */ /* 0x004fea0003900000 */
[----:B------:R-:W2:Y:S02]  /*25b0*/  @!P0 SYNCS.PHASECHK.TRANS64 P0, [R0+URZ], R3 ;  /* 0x00000003000085a7 */ /* 0x000ea400080010ff */
[----:B--2---:R-:W-:Y:S05]  /*25c0*/  @P0 EXIT ;  /* 0x000000000000094d */ /* 0x004fea0003800000 */
[----:B------:R-:W-:Y:S05]  /*25d0*/  BRA `(.L_x_38) ;  /* 0xfffffffc00ec7947 */ /* 0x000fea000383ffff */
.L_x_17:
[----:B------:R-:W-:-:S04]  /*25e0*/  UISETP.NE.AND UP1, UPT, UR37, URZ, UPT ;  /* 0x000000ff2500728c */ /* 0x000fc8000bf25270 */
[----:B------:R-:W-:-:S09]  /*25f0*/  UISETP.NE.OR UP1, UPT, UR8, 0x1, UP1 ;  /* 0x000000010800788c */ /* 0x000fd20008f25670 */
[----:B------:R-:W-:Y:S05]  /*2600*/  BRA.U UP1, `(.L_x_39) ;  /* 0x0000000501487547 */ /* 0x000fea000b800000 */
[----:B------:R-:W-:Y:S01]  /*2610*/  ISETP.NE.AND P2, PT, R2, RZ, PT ;  /* 0x000000ff0200720c */ /* 0x000fe20003f45270 */
[----:B------:R-:W-:Y:S01]  /*2620*/  IMAD.MOV.U32 R12, RZ, RZ, 0x1 ;  /* 0x00000001ff0c7424 */ /* 0x000fe200078e00ff */
[----:B------:R-:W-:Y:S02]  /*2630*/  CS2R R10, SRZ ;  /* 0x00000000000a7805 */ /* 0x000fe4000001ff00 */
[----:B------:R-:W-:Y:S01]  /*2640*/  CS2R R8, SRZ ;  /* 0x0000000000087805 */ /* 0x000fe2000001ff00 */
[----:B------:R-:W-:Y:S01]  /*2650*/  UMOV UR4, 0x400 ;  /* 0x0000040000047882 */ /* 0x000fe20000000000 */
[----:B------:R-:W-:Y:S01]  /*2660*/  UMOV UR6, URZ ;  /* 0x000000ff00067c82 */ /* 0x000fe20008000000 */
[----:B------:R-:W-:-:S12]  /*2670*/  ULEA UR37, UR37, UR4, 0x18 ;  /* 0x0000000425257291 */ /* 0x000fd8000f8ec0ff */
.L_x_43:
[----:B------:R-:W-:Y:S02]  /*2680*/  LEA R0, R8, UR37, 0x3 ;  /* 0x0000002508007c11 */ /* 0x000fe4000f8e18ff */
[----:B------:R-:W-:-:S03]  /*2690*/  SHF.L.U32 R5, R9, 0x1f, RZ ;  /* 0x0000001f09057819 */ /* 0x000fc600000006ff */
[----:B------:R-:W-:Y:S01]  /*26a0*/  VIADD R4, R0, 0xf0 ;  /* 0x000000f000047836 */ /* 0x000fe20000000000 */
[----:B------:R-:W1:Y:S02]  /*26b0*/  SYNCS.PHASECHK.TRANS64.TRYWAIT P0, [R0+URZ+0xe0], R5 ;  /* 0x0000e005000075a7 */ /* 0x000e6400080011ff */
[----:B-1----:R-:W-:Y:S05]  /*26c0*/  @!P0 BRA `(.L_x_40) ;  /* 0x0000005c00088947 */ /* 0x002fea0003800000 */
.L_x_138:
[----:B------:R-:W-:Y:S01]  /*26d0*/  ULEA UR5, UR6, UR37, 0x3 ;  /* 0x0000002506057291 */ /* 0x000fe2000f8e18ff */
[----:B------:R-:W-:Y:S02]  /*26e0*/  PRMT R4, RZ, 0x654, R4 ;  /* 0x00000654ff047816 */ /* 0x000fe40000000004 */
[----:B-1----:R-:W-:Y:S01]  /*26f0*/  SHF.L.U32 R5, R12, 0x1f, RZ ;  /* 0x0000001f0c057819 */ /* 0x002fe200000006ff */
[----:B------:R-:W-:Y:S01]  /*2700*/  UIADD3 UR4, UPT, UPT, UR5, 0x80, URZ ;  /* 0x0000008005047890 */ /* 0x000fe2000fffe0ff */
[----:B------:R1:W-:Y:S05]  /*2710*/  SYNCS.ARRIVE.TRANS64.RED.A1T0 RZ, [R4+URZ], RZ ;  /* 0x000000ff04ff79a7 */ /* 0x0003ea00081004ff */
[----:B------:R-:W-:Y:S01]  /*2720*/  IMAD.U32 R7, RZ, RZ, UR4 ;  /* 0x00000004ff077e24 */ /* 0x000fe2000f8e00ff */
[----:B------:R-:W2:Y:S04]  /*2730*/  SYNCS.PHASECHK.TRANS64.TRYWAIT P0, [UR5+0x90], R5 ;  /* 0x00009005ff0075a7 */ /* 0x000ea80008001105 */
[----:B------:R-:W-:Y:S01]  /*2740*/  PRMT R6, R2, 0x654, R7 ;  /* 0x0000065402067816 */ /* 0x000fe20000000007 */
[----:B-1----:R-:W-:Y:S01]  /*2750*/  @!P2 IMAD.MOV.U32 R4, RZ, RZ, 0x10 ;  /* 0x00000010ff04a424 */ /* 0x002fe200078e00ff */
[----:B--2---:R-:W-:Y:S06]  /*2760*/  @!P0 BRA `(.L_x_41) ;  /* 0x0000005800f48947 */ /* 0x004fec0003800000 */
.L_x_140:
[----:B------:R-:W-:Y:S01]  /*2770*/  ULEA UR4, UR6, UR37, 0x4 ;  /* 0x0000002506047291 */ /* 0x000fe2000f8e20ff */
[----:B------:R-:W-:Y:S01]  /*2780*/  SEL R3, R6, R3, !P2 ;  /* 0x0000000306037207 */ /* 0x000fe20005000000 */
[----:B------:R-:W-:Y:S01]  /*2790*/  UIADD3 UR5, UPT, UPT, UR5, 0x80, URZ ;  /* 0x0000008005057890 */ /* 0x000fe2000fffe0ff */
[----:B-1----:R-:W-:Y:S01]  /*27a0*/  LEA R0, R11, UR37, 0x3 ;  /* 0x000000250b007c11 */ /* 0x002fe2000f8e18ff */
[----:B------:R-:W-:Y:S01]  /*27b0*/  UIADD3 UR4, UPT, UPT, UR4, 0x110, URZ ;  /* 0x0000011004047890 */ /* 0x000fe2000fffe0ff */
[----:B------:R-:W-:Y:S01]  /*27c0*/  SHF.L.U32 R5, R10, 0x1f, RZ ;  /* 0x0000001f0a057819 */ /* 0x000fe200000006ff */
[----:B------:R1:W-:Y:S01]  /*27d0*/  @!P2 SYNCS.ARRIVE.TRANS64.RED RZ, [R3+URZ], R4 ;  /* 0x0000000403ffa9a7 */ /* 0x0003e200080004ff */
[----:B------:R-:W-:Y:S01]  /*27e0*/  UIADD3 UR6, UPT, UPT, UR6, 0x1, URZ ;  /* 0x0000000106067890 */ /* 0x000fe2000fffe0ff */
[----:B------:R-:W-:-:S03]  /*27f0*/  VIADD R8, R8, 0x1 ;  /* 0x0000000108087836 */ /* 0x000fc60000000000 */
[----:B------:R-:W-:Y:S02]  /*2800*/  UISETP.NE.AND UP0, UPT, UR6, 0x2, UPT ;  /* 0x000000020600788c */ /* 0x000fe4000bf05270 */
[----:B------:R-:W-:Y:S06]  /*2810*/  UGETNEXTWORKID.BROADCAST [UR4], [UR5] ;  /* 0x00000000040073ca */ /* 0x000fec0008000100 */
[----:B------:R-:W-:Y:S01]  /*2820*/  USEL UR4, URZ, 0x1, UP0 ;  /* 0x00000001ff047887 */ /* 0x000fe20008000000 */
[----:B------:R-:W-:Y:S01]  /*2830*/  ISETP.NE.AND P0, PT, R8, 0x2, PT ;  /* 0x000000020800780c */ /* 0x000fe20003f05270 */
[----:B------:R-:W-:Y:S01]  /*2840*/  USEL UR6, UR6, URZ, UP0 ;  /* 0x000000ff06067287 */ /* 0x000fe20008000000 */
[----:B------:R-:W2:Y:S03]  /*2850*/  SYNCS.PHASECHK.TRANS64.TRYWAIT P1, [R0+URZ+0x80], R5 ;  /* 0x00008005000075a7 */ /* 0x000ea600080211ff */
[----:B------:R-:W-:Y:S01]  /*2860*/  LOP3.LUT R12, R12, UR4, RZ, 0x3c, !PT ;  /* 0x000000040c0c7c12 */ /* 0x000fe2000f8e3cff */
[----:B-12---:R-:W-:Y:S07]  /*2870*/  @!P1 BRA `(.L_x_42) ;  /* 0x0000005800c89947 */ /* 0x006fee0003800000 */
.L_x_141:
[C---:B------:R-:W-:Y:S01]  /*2880*/  LEA R4, R11.reuse, UR37, 0x4 ;  /* 0x000000250b047c11 */ /* 0x040fe2000f8e20ff */
[----:B-1----:R-:W-:Y:S01]  /*2890*/  VIADD R0, R0, 0x90 ;  /* 0x0000009000007836 */ /* 0x002fe20000000000 */
[----:B------:R-:W-:Y:S01]  /*28a0*/  SEL R8, R8, RZ, P0 ;  /* 0x000000ff08087207 */ /* 0x000fe20000000000 */
[----:B------:R-:W-:-:S03]  /*28b0*/  VIADD R11, R11, 0x1 ;  /* 0x000000010b0b7836 */ /* 0x000fc60000000000 */
[----:B------:R-:W1:Y:S01]  /*28c0*/  LDS.128 R4, [R4+0x110] ;  /* 0x0001100004047984 */ /* 0x000e620000000c00 */
[----:B------:R-:W-:Y:S02]  /*28d0*/  PRMT R0, RZ, 0x654, R0 ;  /* 0x00000654ff007816 */ /* 0x000fe40000000000 */
[C---:B------:R-:W-:Y:S01]  /*28e0*/  ISETP.NE.AND P1, PT, R11.reuse, 0x2, PT ;  /* 0x000000020b00780c */ /* 0x040fe20003f25270 */
[----:B------:R-:W-:Y:S01]  /*28f0*/  @!PT LDS RZ, [RZ] ;  /* 0x00000000fffff984 */ /* 0x000fe20000000800 */
[----:B------:R-:W-:Y:S01]  /*2900*/  @!PT LDS RZ, [RZ] ;  /* 0x00000000fffff984 */ /* 0x000fe20000000800 */
[----:B------:R-:W-:Y:S01]  /*2910*/  @!PT LDS RZ, [RZ] ;  /* 0x00000000fffff984 */ /* 0x000fe20000000800 */
[----:B------:R-:W-:Y:S01]  /*2920*/  @!PT LDS RZ, [RZ] ;  /* 0x00000000fffff984 */ /* 0x000fe20000000800 */
[----:B------:R2:W-:Y:S06]  /*2930*/  MEMBAR.ALL.CTA ;  /* 0x0000000000007992 */ /* 0x0005ec0000008000 */
[----:B--2---:R-:W2:Y:S01]  /*2940*/  FENCE.VIEW.ASYNC.S ;  /* 0x00000000000073c6 */ /* 0x004ea20000000000 */
[----:B------:R-:W-:Y:S01]  /*2950*/  SEL R11, R11, RZ, P1 ;  /* 0x000000ff0b0b7207 */ /* 0x000fe20000800000 */
[----:B--2---:R2:W-:Y:S01]  /*2960*/  SYNCS.ARRIVE.TRANS64.RED.A1T0 RZ, [R0+URZ], RZ ;  /* 0x000000ff00ff79a7 */ /* 0x0045e200081004ff */
[----:B-1----:R-:W-:-:S02]  /*2970*/  LOP3.LUT P3, RZ, R6, 0x1, RZ, 0xc0, !PT ;  /* 0x0000000106ff7812 */ /* 0x002fc4000786c0ff */
[----:B------:R-:W-:-:S04]  /*2980*/  SEL R5, RZ, 0x1, P1 ;  /* 0x00000001ff057807 */ /* 0x000fc80000800000 */
[----:B------:R-:W-:Y:S02]  /*2990*/  LOP3.LUT R10, R10, R5, RZ, 0x3c, !PT ;  /* 0x000000050a0a7212 */ /* 0x000fe400078e3cff */
[----:B--2---:R-:W-:-:S04]  /*29a0*/  SEL R0, RZ, 0x1, P0 ;  /* 0x00000001ff007807 */ /* 0x004fc80000000000 */
[----:B------:R-:W-:Y:S01]  /*29b0*/  LOP3.LUT R9, R9, R0, RZ, 0x3c, !PT ;  /* 0x0000000009097212 */ /* 0x000fe200078e3cff */
[----:B------:R-:W-:Y:S06]  /*29c0*/  @P3 BRA `(.L_x_43) ;  /* 0xfffffffc002c3947 */ /* 0x000fec000383ffff */
[----:B------:R-:W-:Y:S01]  /*29d0*/  ULEA UR5, UR6, UR37, 0x3 ;  /* 0x0000002506057291 */ /* 0x000fe2000f8e18ff */
[----:B------:R-:W-:-:S08]  /*29e0*/  SHF.L.U32 R3, R12, 0x1f, RZ ;  /* 0x0000001f0c037819 */ /* 0x000fd000000006ff */
[----:B------:R-:W1:Y:S02]  /*29f0*/  SYNCS.PHASECHK.TRANS64 P0, [UR5+0x90], R3 ;  /* 0x00009003ff0075a7 */ /* 0x000e640008001005 */
[----:B-1----:R-:W-:Y:S05]  /*2a00*/  @P0 BRA `(.L_x_44) ;  /* 0x0000000000080947 */ /* 0x002fea0003800000 */
[----:B------:R-:W1:Y:S02]  /*2a10*/  SYNCS.PHASECHK.TRANS64.TRYWAIT P0, [UR5+0x90], R3 ;  /* 0x00009003ff0075a7 */ /* 0x000e640008001105 */
[----:B-1----:R-:W-:Y:S05]  /*2a20*/  @!P0 BRA `(.L_x_45) ;  /* 0x0000005800708947 */ /* 0x002fea0003800000 */
.L_x_44:
[----:B------:R-:W-:-:S04]  /*2a30*/  UIADD3 UR4, UPT, UPT, UR6, 0x1, URZ ;  /* 0x0000000106047890 */ /* 0x000fc8000fffe0ff */
[----:B------:R-:W-:-:S04]  /*2a40*/  UISETP.NE.AND UP0, UPT, UR4, 0x2, UPT ;  /* 0x000000020400788c */ /* 0x000fc8000bf05270 */
[----:B------:R-:W-:Y:S02]  /*2a50*/  USEL UR7, URZ, 0x1, UP0 ;  /* 0x00000001ff077887 */ /* 0x000fe40008000000 */
[----:B------:R-:W-:-:S04]  /*2a60*/  USEL UR4, UR4, URZ, UP0 ;  /* 0x000000ff04047287 */ /* 0x000fc80008000000 */
[----:B------:R-:W-:Y:S01]  /*2a70*/  ULEA UR4, UR4, UR37, 0x3 ;  /* 0x0000002504047291 */ /* 0x000fe2000f8e18ff */
[----:B-1----:R-:W-:-:S04]  /*2a80*/  LOP3.LUT R3, R12, UR7, RZ, 0x3c, !PT ;  /* 0x000000070c037c12 */ /* 0x002fc8000f8e3cff */
[----:B------:R-:W-:-:S04]  /*2a90*/  SHF.L.U32 R0, R3, 0x1f, RZ ;  /* 0x0000001f03007819 */ /* 0x000fc800000006ff */
[----:B------:R-:W1:Y:S02]  /*2aa0*/  SYNCS.PHASECHK.TRANS64 P0, [UR4+0x90], R0 ;  /* 0x00009000ff0075a7 */ /* 0x000e640008001004 */
[----:B-1----:R-:W-:Y:S05]  /*2ab0*/  @P0 EXIT ;  /* 0x000000000000094d */ /* 0x002fea0003800000 */
[----:B------:R-:W-:Y:S02]  /*2ac0*/  SHF.L.U32 R3, R3, 0x1f, RZ ;  /* 0x0000001f03037819 */ /* 0x000fe400000006ff */
[----:B------:R-:W-:-:S07]  /*2ad0*/  MOV R0, UR4 ;  /* 0x0000000400007c02 */ /* 0x000fce0008000f00 */
.L_x_46:
[----:B-1----:R1:W2:Y:S02]  /*2ae0*/  SYNCS.PHASECHK.TRANS64.TRYWAIT P0, [R0+URZ+0x90], R3 ;  /* 0x00009003000075a7 */ /* 0x0022a400080011ff */
[----:B--2---:R-:W-:Y:S05]  /*2af0*/  @!P0 NANOSLEEP.SYNCS 0x989680 ;  /* 0x009896800000895d */ /* 0x004fea0003900000 */
[----:B------:R-:W2:Y:S02]  /*2b00*/  @!P0 SYNCS.PHASECHK.TRANS64 P0, [R0+URZ+0x90], R3 ;  /* 0x00009003000085a7 */ /* 0x000ea400080010ff */
[----:B--2---:R-:W-:Y:S05]  /*2b10*/  @P0 EXIT ;  /* 0x000000000000094d */ /* 0x004fea0003800000 */
[----:B------:R-:W-:Y:S05]  /*2b20*/  BRA `(.L_x_46) ;  /* 0xfffffffc00ec7947 */ /* 0x000fea000383ffff */
.L_x_39:
[----:B------:R-:W-:-:S09]  /*2b30*/  UISETP.NE.AND UP1, UPT, UR8, URZ, UPT ;  /* 0x000000ff0800728c */ /* 0x000fd2000bf25270 */
[----:B------:R-:W-:Y:S05]  /*2b40*/  BRA.U UP1, `(.L_x_47) ;  /* 0x00000011013c7547 */ /* 0x000fea000b800000 */
[----:B------:R-:W-:Y:S01]  /*2b50*/  UMOV UR4, 0x40 ;  /* 0x0000004000047882 */ /* 0x000fe20000000000 */
[----:B------:R-:W-:Y:S01]  /*2b60*/  NOP ;  /* 0x0000000000007918 */ /* 0x000fe20000000000 */
[----:B------:R-:W-:Y:S01]  /*2b70*/  ULEA UR4, UR37, UR4, 0x18 ;  /* 0x0000000425047291 */ /* 0x000fe2000f8ec0ff */
[----:B------:R-:W-:Y:S02]  /*2b80*/  UMOV UR5, 0x400 ;  /* 0x0000040000057882 */ /* 0x000fe40000000000 */
[----:B------:R-:W-:-:S06]  /*2b90*/  ULEA UR37, UR37, UR5, 0x18 ;  /* 0x0000000525257291 */ /* 0x000fcc000f8ec0ff */
[----:B------:R-:W1:Y:S02]  /*2ba0*/  LDS.U8 R0, [UR4+0x1c] ;  /* 0x00001c04ff007984 */ /* 0x000e640008000000 */
[----:B-1----:R-:W-:-:S13]  /*2bb0*/  ISETP.NE.AND P0, PT, R0, RZ, PT ;  /* 0x000000ff0000720c */ /* 0x002fda0003f05270 */
[----:B------:R-:W-:Y:S05]  /*2bc0*/  @P0 BRA `(.L_x_48) ;  /* 0x0000000000580947 */ /* 0x000fea0003800000 */
[----:B------:R-:W-:-:S13]  /*2bd0*/  ELECT P0, URZ, PT ;  /* 0x0000000000ff782f */ /* 0x000fda0003800000 */
[----:B------:R-:W-:Y:S05]  /*2be0*/  @!P0 BRA `(.L_x_49) ;  /* 0x0000000000608947 */ /* 0x000fea0003800000 */
[----:B------:R-:W-:Y:S01]  /*2bf0*/  UMOV UR5, 0x10 ;  /* 0x0000001000057882 */ /* 0x000fe20000000000 */
[----:B------:R-:W-:Y:S01]  /*2c00*/  HFMA2 R0, -RZ, RZ, 0, 5.9604644775390625e-08 ;  /* 0x00000001ff007431 */ /* 0x000fe200000001ff */
[----:B------:R-:W-:-:S03]  /*2c10*/  MOV R2, 0xffff ;  /* 0x0000ffff00027802 */ /* 0x000fc60000000f00 */
[----:B------:R-:W-:Y:S04]  /*2c20*/  DEPBAR.LE SB1, 0x36 ;  /* 0x00009d800000791a */ /* 0x000fe80000000000 */
[----:B------:R-:W1:Y:S02]  /*2c30*/  UTCATOMSWS.FIND_AND_SET.ALIGN UP0, UR5, UR5 ;  /* 0x00000005000575e3 */ /* 0x000e640008000800 */
[----:B-1----:R-:W-:Y:S01]  /*2c40*/  MOV R3, UR5 ;  /* 0x0000000500037c02 */ /* 0x002fe20008000f00 */
[----:B------:R-:W-:Y:S06]  /*2c50*/  BRA.U UP0, `(.L_x_50) ;  /* 0x0000000100187547 */ /* 0x000fec000b800000 */
.L_x_51:
[----:B------:R-:W-:Y:S05]  /*2c60*/  NANOSLEEP 0x64 ;  /* 0x000000640000795d */ /* 0x000fea0003800000 */
[----:B------:R-:W-:-:S05]  /*2c70*/  UMOV UR5, 0x10 ;  /* 0x0000001000057882 */ /* 0x000fca0000000000 */
[----:B------:R-:W-:Y:S04]  /*2c80*/  DEPBAR.LE SB1, 0x36 ;  /* 0x00009d800000791a */ /* 0x000fe80000000000 */
[----:B------:R-:W1:Y:S02]  /*2c90*/  UTCATOMSWS.FIND_AND_SET.ALIGN UP0, UR5, UR5 ;  /* 0x00000005000575e3 */ /* 0x000e640008000800 */
[----:B-1----:R-:W-:Y:S01]  /*2ca0*/  MOV R3, UR5 ;  /* 0x0000000500037c02 */ /* 0x002fe20008000f00 */
[----:B------:R-:W-:Y:S05]  /*2cb0*/  BRA.U !UP0, `(.L_x_51) ;  /* 0xfffffffd08e87547 */ /* 0x000fea000b83ffff */
.L_x_50:
[-C--:B------:R-:W-:Y:S02]  /*2cc0*/  SHF.L.U32 R2, R2, R3.reuse, RZ ;  /* 0x0000000302027219 */ /* 0x080fe400000006ff */
[----:B------:R-:W-:Y:S01]  /*2cd0*/  SHF.L.U32 R0, R0, R3, RZ ;  /* 0x0000000300007219 */ /* 0x000fe200000006ff */
[----:B------:R-:W-:Y:S02]  /*2ce0*/  IMAD.SHL.U32 R3, R3, 0x20, RZ ;  /* 0x0000002003037824 */ /* 0x000fe400078e00ff */
[----:B------:R1:W-:Y:S04]  /*2cf0*/  ATOMS.OR RZ, [UR4+0x14], R2 ;  /* 0x00001402ffff798c */ /* 0x0003e8000b000004 */
[----:B------:R1:W-:Y:S04]  /*2d00*/  ATOMS.OR RZ, [UR4+0x18], R0 ;  /* 0x00001800ffff798c */ /* 0x0003e8000b000004 */
[----:B------:R1:W-:Y:S01]  /*2d10*/  STS [UR37+0x130], R3 ;  /* 0x00013003ff007988 */ /* 0x0003e20008000825 */
[----:B------:R-:W-:Y:S05]  /*2d20*/  BRA `(.L_x_49) ;  /* 0x0000000000107947 */ /* 0x000fea0003800000 */
.L_x_48:
[----:B------:R-:W-:Y:S02]  /*2d30*/  MOV R0, 0xffffffff ;  /* 0xffffffff00007802 */ /* 0x000fe40000000f00 */
[----:B------:R-:W-:-:S03]  /*2d40*/  MOV R2, 0x2d70 ;  /* 0x00002d7000027802 */ /* 0x000fc60000000f00 */
[----:B------:R1:W-:Y:S04]  /*2d50*/  STS [UR37+0x130], R0 ;  /* 0x00013000ff007988 */ /* 0x0003e80008000825 */
[----:B-1-3-5:R-:W-:Y:S05]  /*2d60*/  CALL.REL.NOINC `($__internal_1_$__cuda_sm10x_tcgen05_guardrail_trap_phase_invalid_during_alloc) ;  /* 0x0000005c00b87944 */ /* 0x02afea0003c00000 */
.L_x_49:
[----:B------:R-:W-:Y:S05]  /*2d70*/  WARPSYNC.ALL ;  /* 0x0000000000007948 */ /* 0x000fea0003800000 */
[----:B------:R-:W2:Y:S01]  /*2d80*/  S2UR UR5, SR_CgaCtaId ;  /* 0x00000000000579c3 */ /* 0x000ea20000008800 */
[----:B------:R-:W-:Y:S01]  /*2d90*/  UMOV UR4, 0x400 ;  /* 0x0000040000047882 */ /* 0x000fe20000000000 */
[----:B------:R-:W-:-:S06]  /*2da0*/  NOP ;  /* 0x0000000000007918 */ /* 0x000fcc0000000000 */
[----:B------:R-:W-:Y:S06]  /*2db0*/  BAR.ARV 0x6, 0xa0 ;  /* 0x0182800000007b1d */ /* 0x000fec0000002000 */
[----:B------:R-:W4:Y:S01]  /*2dc0*/  LDCU UR7, c[0x0][0x38c] ;  /* 0x00007180ff0777ac */ /* 0x000f220008000800 */
[----:B------:R-:W-:Y:S01]  /*2dd0*/  IMAD.MOV.U32 R11, RZ, RZ, 0x1 ;  /* 0x00000001ff0b7424 */ /* 0x000fe200078e00ff */
[----:B------:R-:W-:Y:S01]  /*2de0*/  CS2R R8, SRZ ;  /* 0x0000000000087805 */ /* 0x000fe2000001ff00 */
[----:B------:R-:W-:Y:S01]  /*2df0*/  IMAD.MOV.U32 R10, RZ, RZ, RZ ;  /* 0x000000ffff0a7224 */ /* 0x000fe200078e00ff */
[----:B------:R-:W3:Y:S01]  /*2e00*/  LDCU UR6, c[0x0][0x38c] ;  /* 0x00007180ff0677ac */ /* 0x000ee20008000800 */
[----:B------:R-:W-:Y:S01]  /*2e10*/  UMOV UR15, URZ ;  /* 0x000000ff000f7c82 */ /* 0x000fe20008000000 */
[----:B------:R-:W-:Y:S01]  /*2e20*/  UMOV UR14, URZ ;  /* 0x000000ff000e7c82 */ /* 0x000fe20008000000 */
[----:B--2---:R-:W-:Y:S01]  /*2e30*/  ULEA UR5, UR5, UR4, 0x18 ;  /* 0x0000000405057291 */ /* 0x004fe2000f8ec0ff */
[----:B------:R-:W-:Y:S01]  /*2e40*/  UMOV UR32, 0x0 ;  /* 0x0000000000207882 */ /* 0x000fe20000000000 */
[----:B------:R-:W-:-:S02]  /*2e50*/  UMOV UR33, 0x4200490 ;  /* 0x0420049000217882 */ /* 0x000fc40000000000 */
[----:B------:R-:W-:Y:S02]  /*2e60*/  UIADD3 UR9, UPT, UPT, UR5, 0x4400, URZ ;  /* 0x0000440005097890 */ /* 0x000fe4000fffe0ff */
[----:B------:R-:W-:Y:S02]  /*2e70*/  UIADD3 UR10, UPT, UPT, UR5, 0x10400, URZ ;  /* 0x00010400050a7890 */ /* 0x000fe4000fffe0ff */
[----:B----4-:R-:W-:Y:S01]  /*2e80*/  UIADD3 UR7, UPT, UPT, UR7, 0x7f, URZ ;  /* 0x0000007f07077890 */ /* 0x010fe2000fffe0ff */
[----:B-1----:R-:W1:Y:S01]  /*2e90*/  LDS R0, [UR5+0x130] ;  /* 0x00013005ff007984 */ /* 0x002e620008000800 */
[----:B------:R-:W-:Y:S02]  /*2ea0*/  USHF.R.U32.HI UR9, URZ, 0x4, UR9 ;  /* 0x00000004ff097899 */ /* 0x000fe40008011609 */
[----:B------:R-:W-:Y:S02]  /*2eb0*/  USHF.R.S32.HI UR4, URZ, 0x1f, UR7 ;  /* 0x0000001fff047899 */ /* 0x000fe40008011407 */
[----:B------:R-:W-:-:S02]  /*2ec0*/  USHF.R.U32.HI UR10, URZ, 0x4, UR10 ;  /* 0x00000004ff0a7899 */ /* 0x000fc4000801160a */
[----:B------:R-:W-:Y:S02]  /*2ed0*/  ULEA.HI UR4, UR4, UR7, URZ, 0x7 ;  /* 0x0000000704047291 */ /* 0x000fe4000f8f38ff */
[----:B------:R-:W-:Y:S02]  /*2ee0*/  ULOP3.LUT UR9, UR9, 0x3fff, URZ, 0xc0, !UPT ;  /* 0x00003fff09097892 */ /* 0x000fe4000f8ec0ff */
[----:B------:R-:W-:Y:S02]  /*2ef0*/  USHF.R.S32.HI UR4, URZ, 0x7, UR4 ;  /* 0x00000007ff047899 */ /* 0x000fe40008011404 */
[----:B------:R-:W-:Y:S02]  /*2f00*/  ULOP3.LUT UR10, UR10, 0x3fff, URZ, 0xc0, !UPT ;  /* 0x00003fff0a0a7892 */ /* 0x000fe4000f8ec0ff */
[----:B------:R-:W-:Y:S01]  /*2f10*/  UISETP.LT.AND UP0, UPT, UR4, 0x1, UPT ;  /* 0x000000010400788c */ /* 0x000fe2000bf01270 */
[----:B------:R-:W-:Y:S01]  /*2f20*/  UMOV UR30, 0x0 ;  /* 0x00000000001e7882 */ /* 0x000fe20000000000 */
[----:B------:R-:W-:-:S02]  /*2f30*/  UMOV UR31, 0x4200490 ;  /* 0x04200490001f7882 */ /* 0x000fc40000000000 */
[----:B------:R-:W-:Y:S01]  /*2f40*/  USEL UR8, UR4, 0x1, !UP0 ;  /* 0x0000000104087887 */ /* 0x000fe2000c000000 */
[----:B------:R-:W-:Y:S01]  /*2f50*/  UMOV UR28, 0x0 ;  /* 0x00000000001c7882 */ /* 0x000fe20000000000 */
[----:B------:R-:W-:Y:S01]  /*2f60*/  UMOV UR29, 0x4200490 ;  /* 0x04200490001d7882 */ /* 0x000fe20000000000 */
[----:B------:R-:W-:Y:S01]  /*2f70*/  UMOV UR26, 0x0 ;  /* 0x00000000001a7882 */ /* 0x000fe20000000000 */
[----:B------:R-:W-:Y:S01]  /*2f80*/  UMOV UR27, 0x4200490 ;  /* 0x04200490001b7882 */ /* 0x000fe20000000000 */
[----:B------:R-:W-:Y:S01]  /*2f90*/  UMOV UR24, 0x0 ;  /* 0x0000000000187882 */ /* 0x000fe20000000000 */
[----:B------:R-:W-:Y:S01]  /*2fa0*/  UMOV UR25, 0x4200490 ;  /* 0x0420049000197882 */ /* 0x000fe20000000000 */
[----:B------:R-:W-:Y:S01]  /*2fb0*/  UMOV UR22, 0x0 ;  /* 0x0000000000167882 */ /* 0x000fe20000000000 */
[----:B------:R-:W-:Y:S01]  /*2fc0*/  UMOV UR23, 0x4200490 ;  /* 0x0420049000177882 */ /* 0x000fe20000000000 */
[----:B------:R-:W-:Y:S02]  /*2fd0*/  ULOP3.LUT UR9, UR9, 0x10000, URZ, 0xfc, !UPT ;  /* 0x0001000009097892 */ /* 0x000fe4000f8efcff */
[----:B------:R-:W-:-:S02]  /*2fe0*/  ULOP3.LUT UR10, UR10, 0x10000, URZ, 0xfc, !UPT ;  /* 0x000100000a0a7892 */ /* 0x000fc4000f8efcff */
[----:B------:R-:W-:Y:S02]  /*2ff0*/  UIADD3 UR8, UPT, UPT, -UR8, URZ, URZ ;  /* 0x000000ff08087290 */ /* 0x000fe4000fffe1ff */
[----:B---3--:R-:W-:Y:S01]  /*3000*/  UISETP.GE.AND UP3, UPT, UR6, 0x1, UPT ;  /* 0x000000010600788c */ /* 0x008fe2000bf66270 */
[----:B------:R-:W-:Y:S01]  /*3010*/  UMOV UR20, 0x0 ;  /* 0x0000000000147882 */ /* 0x000fe20000000000 */
[----:B------:R-:W-:Y:S01]  /*3020*/  UMOV UR21, 0x4200490 ;  /* 0x0420049000157882 */ /* 0x000fe20000000000 */
[----:B------:R-:W-:Y:S01]  /*3030*/  UMOV UR18, 0x0 ;  /* 0x0000000000127882 */ /* 0x000fe20000000000 */
[----:B-1----:R-:W-:Y:S01]  /*3040*/  R2UR UR16, R0 ;  /* 0x00000000001072ca */ /* 0x002fe200000e0000 */
[----:B------:R-:W-:-:S14]  /*3050*/  UMOV UR19, 0x4200490 ;  /* 0x0420049000137882 */ /* 0x000fdc0000000000 */
.L_x_58:
[----:B------:R-:W-:Y:S02]  /*3060*/  LEA R0, R10, UR5, 0x3 ;  /* 0x000000050a007c11 */ /* 0x000fe4000f8e18ff */
[----:B------:R-:W-:Y:S02]  /*3070*/  SHF.L.U32 R5, R9, 0x1f, RZ ;  /* 0x0000001f09057819 */ /* 0x000fe400000006ff */
[----:B------:R-:W-:Y:S01]  /*3080*/  PLOP3.LUT P0, PT, PT, PT, UP3, 0x80, 0x8 ;  /* 0x000000000008781c */ /* 0x000fe20003f0f038 */
[----:B------:R-:W-:Y:S01]  /*3090*/  VIADD R3, R0, 0x90 ;  /* 0x0000009000037836 */ /* 0x000fe20000000000 */
[----:B-1----:R-:W1:Y:S02]  /*30a0*/  SYNCS.PHASECHK.TRANS64.TRYWAIT P1, [R0+URZ+0x80], R5 ;  /* 0x00008005000075a7 */ /* 0x002e6400080211ff */
[----:B-1-3--:R-:W-:Y:S09]  /*30b0*/  @!P1 BRA `(.L_x_52) ;  /* 0x0000005000e49947 */ /* 0x00aff20003800000 */
.L_x_143:
[----:B------:R-:W-:Y:S01]  /*30c0*/  LEA R4, R10, UR5, 0x4 ;  /* 0x000000050a047c11 */ /* 0x000fe2000f8e20ff */
[----:B------:R-:W-:Y:S01]  /*30d0*/  @UP3 ULEA UR7, UR14, UR5, 0x3 ;  /* 0x000000050e073291 */ /* 0x000fe2000f8e18ff */
[----:B------:R-:W-:Y:S01]  /*30e0*/  PLOP3.LUT P2, PT, PT, PT, PT, 0x80, 0x8 ;  /* 0x000000000008781c */ /* 0x000fe20003f4f070 */
[----:B------:R-:W-:Y:S01]  /*30f0*/  ULEA UR6, UR15, UR5, 0x3 ;  /* 0x000000050f067291 */ /* 0x000fe2000f8e18ff */
[----:B------:R-:W-:Y:S01]  /*3100*/  PRMT R3, RZ, 0x654, R3 ;  /* 0x00000654ff037816 */ /* 0x000fe20000000003 */
[----:B------:R-:W-:Y:S01]  /*3110*/  ULEA.HI UR11, UR15, UR15, URZ, 0x1 ;  /* 0x0000000f0f0b7291 */ /* 0x000fe2000f8f08ff */
[----:B-1----:R-:W1:Y:S01]  /*3120*/  LDS.128 R4, [R4+0x110] ;  /* 0x0001100004047984 */ /* 0x002e620000000c00 */
[----:B------:R-:W-:Y:S02]  /*3130*/  @P0 SHF.L.U32 R2, R8, 0x1f, RZ ;  /* 0x0000001f08020819 */ /* 0x000fe400000006ff */
[----:B------:R-:W-:Y:S01]  /*3140*/  SHF.L.U32 R0, R11, 0x1f, RZ ;  /* 0x0000001f0b007819 */ /* 0x000fe200000006ff */
[----:B------:R-:W-:Y:S01]  /*3150*/  @!PT LDS RZ, [RZ] ;  /* 0x00000000fffff984 */ /* 0x000fe20000000800 */
[----:B------:R-:W-:Y:S01]  /*3160*/  @!PT LDS RZ, [RZ] ;  /* 0x00000000fffff984 */ /* 0x000fe20000000800 */
[----:B------:R-:W-:Y:S01]  /*3170*/  @!PT LDS RZ, [RZ] ;  /* 0x00000000fffff984 */ /* 0x000fe20000000800 */
[----:B------:R-:W-:Y:S01]  /*3180*/  @!PT LDS RZ, [RZ] ;  /* 0x00000000fffff984 */ /* 0x000fe20000000800 */
[----:B------:R2:W-:Y:S06]  /*3190*/  MEMBAR.ALL.CTA ;  /* 0x0000000000007992 */ /* 0x0005ec0000008000 */
[----:B--2---:R-:W2:Y:S02]  /*31a0*/  FENCE.VIEW.ASYNC.S ;  /* 0x00000000000073c6 */ /* 0x004ea40000000000 */
[----:B--2---:R2:W-:Y:S01]  /*31b0*/  SYNCS.ARRIVE.TRANS64.RED.A1T0 RZ, [R3+URZ], RZ ;  /* 0x000000ff03ff79a7 */ /* 0x0045e200081004ff */
[----:B------:R2:W3:Y:S01]  /*31c0*/  @P0 SYNCS.PHASECHK.TRANS64.TRYWAIT P2, [UR7], R2 ;  /* 0x00000002ff0005a7 */ /* 0x0004e20008041107 */
[----:B------:R-:W-:-:S02]  /*31d0*/  USHF.L.U32 UR7, UR11, 0x6, URZ ;  /* 0x000000060b077899 */ /* 0x000fc400080006ff */
[----:B------:R-:W-:Y:S01]  /*31e0*/  ULOP3.LUT UR11, UR11, 0xffe, URZ, 0xc0, !UPT ;  /* 0x00000ffe0b0b7892 */ /* 0x000fe2000f8ec0ff */
[----:B-1----:R-:W-:Y:S01]  /*31f0*/  LOP3.LUT P1, RZ, R6, 0x1, RZ, 0xc0, !PT ;  /* 0x0000000106ff7812 */ /* 0x002fe2000782c0ff */
[----:B------:R-:W-:Y:S02]  /*3200*/  ULOP3.LUT UR7, UR7, 0xffffff80, URZ, 0xc0, !UPT ;  /* 0xffffff8007077892 */ /* 0x000fe4000f8ec0ff */
[----:B------:R-:W-:Y:S02]  /*3210*/  UIADD3 UR11, UPT, UPT, -UR11, UR15, URZ ;  /* 0x0000000f0b0b7290 */ /* 0x000fe4000fffe1ff */
[----:B------:R-:W-:-:S04]  /*3220*/  UIADD3 UR7, UPT, UPT, UR16, UR7, URZ ;  /* 0x0000000710077290 */ /* 0x000fc8000fffe0ff */
[----:B------:R-:W-:Y:S01]  /*3230*/  ULEA UR7, UR11, UR7, 0x14 ;  /* 0x000000070b077291 */ /* 0x000fe2000f8ea0ff */
[----:B------:R-:W1:Y:S02]  /*3240*/  SYNCS.PHASECHK.TRANS64.TRYWAIT P0, [UR6+0xc0], R0 ;  /* 0x0000c000ff0075a7 */ /* 0x000e640008001106 */
[----:B-123--:R-:W-:Y:S09]  /*3250*/  @!P0 BRA `(.L_x_53) ;  /* 0x0000005000908947 */ /* 0x00eff20003800000 */
.L_x_145:
[----:B------:R-:W-:Y:S01]  /*3260*/  IADD3 R10, PT, PT, R10, 0x1, RZ ;  /* 0x000000010a0a7810 */ /* 0x000fe20007ffe0ff */
[----:B------:R-:W-:Y:S06]  /*3270*/  BRA.U !UP3, `(.L_x_54) ;  /* 0x000000050b107547 */ /* 0x000fec000b800000 */
[----:B------:R-:W-:Y:S01]  /*3280*/  UPLOP3.LUT UP4, UPT, UPT, UPT, UPT, 0x40, 0x4 ;  /* 0x000000000004789c */ /* 0x000fe20003f8e870 */
[----:B------:R-:W-:Y:S01]  /*3290*/  UMOV UR13, UR8 ;  /* 0x00000008000d7c82 */ /* 0x000fe20008000000 */
[----:B------:R-:W-:Y:S01]  /*32a0*/  UMOV UR12, UR4 ;  /* 0x00000004000c7c82 */ /* 0x000fe20008000000 */
[----:B------:R-:W-:-:S08]  /*32b0*/  UMOV UR17, UR14 ;  /* 0x0000000e00117c82 */ /* 0x000fd00008000000 */
.L_x_57:
[----:B------:R-:W-:Y:S02]  /*32c0*/  UIADD3 UR13, UPT, UPT, UR13, 0x1, URZ ;  /* 0x000000010d0d7890 */ /* 0x000fe4000fffe0ff */
[----:B--2---:R-:W-:Y:S02]  /*32d0*/  ULEA UR11, UR17, UR5, 0x3 ;  /* 0x00000005110b7291 */ /* 0x004fe4000f8e18ff */
[----:B------:R-:W-:Y:S01]  /*32e0*/  UISETP.NE.AND UP0, UPT, UR13, URZ, UPT ;  /* 0x000000ff0d00728c */ /* 0x000fe2000bf05270 */
[----:B---3--:R-:W-:Y:S10]  /*32f0*/  @P2 BRA `(.L_x_55) ;  /* 0x00000000000c2947 */ /* 0x008ff40003800000 */
[----:B-1----:R-:W-:Y:S04]  /*3300*/  SHF.L.U32 R3, R8, 0x1f, RZ ;  /* 0x0000001f08037819 */ /* 0x002fe800000006ff */
[----:B------:R-:W1:Y:S02]  /*3310*/  SYNCS.PHASECHK.TRANS64.TRYWAIT P0, [UR11], R3 ;  /* 0x00000003ff0075a7 */ /* 0x000e64000800110b */
[----:B-1----:R-:W-:Y:S05]  /*3320*/  @!P0 BRA `(.L_x_56) ;  /* 0x0000005000748947 */ /* 0x002fea0003800000 */
.L_x_55:
[----:B------:R-:W-:Y:S01]  /*3330*/  UISETP.NE.AND UP1, UPT, UR12, 0x1, UPT ;  /* 0x000000010c00788c */ /* 0x000fe2000bf25270 */
[----:B------:R-:W-:Y:S01]  /*3340*/  PLOP3.LUT P2, PT, PT, PT, PT, 0x80, 0x8 ;  /* 0x000000000008781c */ /* 0x000fe20003f4f070 */
[----:B------:R-:W-:Y:S02]  /*3350*/  UIADD3 UR14, UPT, UPT, UR17, 0x1, URZ ;  /* 0x00000001110e7890 */ /* 0x000fe4000fffe0ff */
[----:B------:R-:W-:Y:S02]  /*3360*/  ULEA UR64, UR17, UR10, 0xb ;  /* 0x0000000a11407291 */ /* 0x000fe4000f8e58ff */
[----:B------:R-:W-:Y:S01]  /*3370*/  UISETP.NE.AND UP2, UPT, UR14, 0x3, UPT ;  /* 0x000000030e00788c */ /* 0x000fe2000bf45270 */
[----:B------:R-:W-:Y:S01]  /*3380*/  PLOP3.LUT P0, PT, PT, PT, UP1, 0x80, 0x8 ;  /* 0x000000000008781c */ /* 0x000fe20003f0f018 */
[----:B------:R-:W-:Y:S02]  /*3390*/  ULEA UR62, UR17, UR9, 0xa ;  /* 0x00000009113e7291 */ /* 0x000fe4000f8e50ff */
[----:B------:R-:W-:Y:S02]  /*33a0*/  USEL UR35, URZ, 0x1, UP2 ;  /* 0x00000001ff237887 */ /* 0x000fe40009000000 */
[----:B------:R-:W-:Y:S02]  /*33b0*/  USEL UR14, UR14, URZ, UP2 ;  /* 0x000000ff0e0e7287 */ /* 0x000fe40009000000 */
[----:B------:R-:W-:Y:S02]  /*33c0*/  UIADD3 UR60, UPT, UPT, UR64, 0x2, URZ ;  /* 0x00000002403c7890 */ /* 0x000fe4000fffe0ff */
[----:B------:R-:W-:Y:S01]  /*33d0*/  @UP1 ULEA UR34, UR14, UR5, 0x3 ;  /* 0x000000050e221291 */ /* 0x000fe2000f8e18ff */
[----:B------:R-:W-:Y:S01]  /*33e0*/  LOP3.LUT R8, R8, UR35, RZ, 0x3c, !PT ;  /* 0x0000002308087c12 */ /* 0x000fe2000f8e3cff */
[----:B------:R-:W-:Y:S02]  /*33f0*/  UIADD3 UR58, UPT, UPT, UR62, 0x2, URZ ;  /* 0x000000023e3a7890 */ /* 0x000fe4000fffe0ff */
[----:B------:R-:W-:Y:S01]  /*3400*/  UIADD3 UR56, UPT, UPT, UR64, 0x4, URZ ;  /* 0x0000000440387890 */ /* 0x000fe2000fffe0ff */
[----:B-1----:R-:W-:Y:S01]  /*3410*/  @P0 SHF.L.U32 R0, R8, 0x1f, RZ ;  /* 0x0000001f08000819 */ /* 0x002fe200000006ff */
[----:B------:R-:W-:Y:S02]  /*3420*/  UIADD3 UR54, UPT, UPT, UR62, 0x4, URZ ;  /* 0x000000043e367890 */ /* 0x000fe4000fffe0ff */
[----:B------:R-:W-:Y:S01]  /*3430*/  UIADD3 UR52, UPT, UPT, UR64, 0x6, URZ ;  /* 0x0000000640347890 */ /* 0x000fe2000fffe0ff */
[----:B------:R2:W3:Y:S01]  /*3440*/  @P0 SYNCS.PHASECHK.TRANS64.TRYWAIT P2, [UR34], R0 ;  /* 0x00000000ff0005a7 */ /* 0x0004e20008041122 */
[----:B------:R-:W-:Y:S02]  /*3450*/  UIADD3 UR50, UPT, UPT, UR62, 0x6, URZ ;  /* 0x000000063e327890 */ /* 0x000fe4000fffe0ff */
        /* <DEDUP_REMOVED lines=9> */
[----:B------:R-:W-:Y:S01]  /*34f0*/  UIADD3 UR12, UPT, UPT, UR12, -0x1, URZ ;  /* 0xffffffff0c0c7890 */ /* 0x000fe2000fffe0ff */
[----:B------:R-:W-:Y:S01]  /*3500*/  UMOV UR65, 0x40004040 ;  /* 0x4000404000417882 */ /* 0x000fe20000000000 */
[----:B------:R-:W-:Y:S01]  /*3510*/  UMOV UR63, 0x40004040 ;  /* 0x40004040003f7882 */ /* 0x000fe20000000000 */
[----:B------:R-:W-:Y:S01]  /*3520*/  UMOV UR61, 0x40004040 ;  /* 0x40004040003d7882 */ /* 0x000fe20000000000 */
[----:B------:R2:W-:Y:S01]  /*3530*/  UTCHMMA gdesc[UR62], gdesc[UR64], tmem[UR7], tmem[UR32], idesc[UR33], UP4 ;  /* 0x00ff20403e0075ea */ /* 0x0005e2000a000007 */
[----:B------:R-:W-:Y:S01]  /*3540*/  UPLOP3.LUT UP4, UPT, UPT, UPT, UPT, 0x80, 0x8 ;  /* 0x000000000008789c */ /* 0x000fe20003f8f070 */
[----:B------:R-:W-:Y:S01]  /*3550*/  UMOV UR59, 0x40004040 ;  /* 0x40004040003b7882 */ /* 0x000fe20000000000 */
[----:B------:R-:W-:Y:S01]  /*3560*/  UMOV UR57, 0x40004040 ;  /* 0x4000404000397882 */ /* 0x000fe20000000000 */
[----:B------:R2:W-:Y:S01]  /*3570*/  UTCHMMA gdesc[UR58], gdesc[UR60], tmem[UR7], tmem[UR30], idesc[UR31], UPT ;  /* 0x00ff1e3c3a0075ea */ /* 0x0005e2000b800007 */
        /* <DEDUP_REMOVED lines=14> */
[----:B------:R-:W-:Y:S01]  /*3660*/  UMOV UR35, 0x40004040 ;  /* 0x4000404000237882 */ /* 0x000fe20000000000 */
[----:B------:R2:W-:Y:S01]  /*3670*/  UTCHMMA gdesc[UR38], gdesc[UR40], tmem[UR7], tmem[UR20], idesc[UR21], UPT ;  /* 0x00ff1428260075ea */ /* 0x0005e2000b800007 */
[----:B------:R2:W-:Y:S01]  /*3680*/  UTCHMMA gdesc[UR34], gdesc[UR36], tmem[UR7], tmem[UR18], idesc[UR19], UPT ;  /* 0x00ff1224220075ea */ /* 0x0005e2000b800007 */
[----:B------:R2:W-:Y:S01]  /*3690*/  UTCBAR [UR11], URZ ;  /* 0x000000ff0b0073e9 */ /* 0x0005e200080000ff */
[----:B------:R-:W-:Y:S01]  /*36a0*/  UMOV UR17, UR14 ;  /* 0x0000000e00117c82 */ /* 0x000fe20008000000 */
[----:B------:R-:W-:Y:S05]  /*36b0*/  BRA.U UP0, `(.L_x_57) ;  /* 0xfffffffd00007547 */ /* 0x000fea000b83ffff */
.L_x_54:
[----:B------:R-:W-:Y:S01]  /*36c0*/  UIADD3 UR15, UPT, UPT, UR15, 0x1, URZ ;  /* 0x000000010f0f7890 */ /* 0x000fe2000fffe0ff */
[C---:B------:R-:W-:Y:S01]  /*36d0*/  ISETP.NE.AND P0, PT, R10.reuse, 0x2, PT ;  /* 0x000000020a00780c */ /* 0x040fe20003f05270 */
[----:B--2---:R-:W-:Y:S02]  /*36e0*/  UIADD3 UR7, UPT, UPT, UR6, 0xa0, URZ ;  /* 0x000000a006077890 */ /* 0x004fe4000fffe0ff */
[----:B------:R-:W-:Y:S01]  /*36f0*/  UISETP.NE.AND UP0, UPT, UR15, 0x4, UPT ;  /* 0x000000040f00788c */ /* 0x000fe2000bf05270 */
[----:B-1----:R-:W-:Y:S02]  /*3700*/  SEL R0, RZ, 0x1, P0 ;  /* 0x00000001ff007807 */ /* 0x002fe40000000000 */
[----:B------:R-:W-:Y:S01]  /*3710*/  SEL R10, R10, RZ, P0 ;  /* 0x000000ff0a0a7207 */ /* 0x000fe20000000000 */
[----:B------:R-:W-:Y:S01]  /*3720*/  USEL UR6, URZ, 0x1, UP0 ;  /* 0x00000001ff067887 */ /* 0x000fe20008000000 */
[----:B------:R-:W-:Y:S01]  /*3730*/  LOP3.LUT R9, R9, R0, RZ, 0x3c, !PT ;  /* 0x0000000009097212 */ /* 0x000fe200078e3cff */
[----:B------:R-:W-:Y:S01]  /*3740*/  USEL UR15, UR15, URZ, UP0 ;  /* 0x000000ff0f0f7287 */ /* 0x000fe20008000000 */
[----:B------:R1:W-:Y:S03]  /*3750*/  UTCBAR [UR7], URZ ;  /* 0x000000ff070073e9 */ /* 0x0003e600080000ff */
[----:B------:R-:W-:Y:S01]  /*3760*/  LOP3.LUT R11, R11, UR6, RZ, 0x3c, !PT ;  /* 0x000000060b0b7c12 */ /* 0x000fe2000f8e3cff */
[----:B------:R-:W-:Y:S07]  /*3770*/  @P1 BRA `(.L_x_58) ;  /* 0xfffffff800381947 */ /* 0x000fee000383ffff */
[----:B------:R-:W2:Y:S01]  /*3780*/  S2UR UR4, SR_CgaCtaId ;  /* 0x00000000000479c3 */ /* 0x000ea20000008800 */
[----:B------:R-:W-:Y:S01]  /*3790*/  ELECT P0, URZ, PT ;  /* 0x0000000000ff782f */ /* 0x000fe20003800000 */
[----:B------:R-:W-:Y:S01]  /*37a0*/  IMAD.MOV.U32 R0, RZ, RZ, 0x1 ;  /* 0x00000001ff007424 */ /* 0x000fe200078e00ff */
[----:B------:R-:W-:Y:S01]  /*37b0*/  UIADD3 UR5, UPT, UPT, UR5, 0xc0, URZ ;  /* 0x000000c005057890 */ /* 0x000fe2000fffe0ff */
[----:B------:R-:W-:Y:S01]  /*37c0*/  SHF.L.U32 R3, R11, 0x1f, RZ ;  /* 0x0000001f0b037819 */ /* 0x000fe200000006ff */
[----:B------:R-:W-:-:S03]  /*37d0*/  UMOV UR6, 0x40 ;  /* 0x0000004000067882 */ /* 0x000fc60000000000 */
[----:B------:R-:W-:Y:S01]  /*37e0*/  UVIRTCOUNT.DEALLOC.SMPOOL 0x80 ;  /* 0x000000800000784c */ /* 0x000fe20000000000 */
[----:B--2---:R-:W-:Y:S02]  /*37f0*/  ULEA UR4, UR4, UR6, 0x18 ;  /* 0x0000000604047291 */ /* 0x004fe4000f8ec0ff */
[----:B------:R-:W-:-:S07]  /*3800*/  ULEA UR6, UR15, UR5, 0x3 ;  /* 0x000000050f067291 */ /* 0x000fce000f8e18ff */
[----:B------:R2:W-:Y:S02]  /*3810*/  @P0 STS.U8 [UR4+0x1c], R0 ;  /* 0x00001c00ff000988 */ /* 0x0005e40008000004 */
[----:B------:R-:W4:Y:S02]  /*3820*/  SYNCS.PHASECHK.TRANS64.TRYWAIT P0, [UR6], R3 ;  /* 0x00000003ff0075a7 */ /* 0x000f240008001106 */
[----:B--2-4-:R-:W-:Y:S05]  /*3830*/  @!P0 BRA `(.L_x_59) ;  /* 0x0000004c00488947 */ /* 0x014fea0003800000 */
.L_x_148:
[----:B-1----:R-:W-:-:S04]  /*3840*/  UIADD3 UR7, UPT, UPT, UR15, 0x1, URZ ;  /* 0x000000010f077890 */ /* 0x002fc8000fffe0ff */
[----:B------:R-:W-:-:S04]  /*3850*/  UISETP.NE.AND UP0, UPT, UR7, 0x4, UPT ;  /* 0x000000040700788c */ /* 0x000fc8000bf05270 */
[----:B------:R-:W-:Y:S02]  /*3860*/  USEL UR8, URZ, 0x1, UP0 ;  /* 0x00000001ff087887 */ /* 0x000fe40008000000 */
[----:B------:R-:W-:-:S04]  /*3870*/  USEL UR7, UR7, URZ, UP0 ;  /* 0x000000ff07077287 */ /* 0x000fc80008000000 */
[----:B------:R-:W-:Y:S01]  /*3880*/  ULEA UR6, UR7, UR5, 0x3 ;  /* 0x0000000507067291 */ /* 0x000fe2000f8e18ff */
[----:B------:R-:W-:-:S04]  /*3890*/  LOP3.LUT R2, R11, UR8, RZ, 0x3c, !PT ;  /* 0x000000080b027c12 */ /* 0x000fc8000f8e3cff */
[----:B--2---:R-:W-:-:S04]  /*38a0*/  SHF.L.U32 R3, R2, 0x1f, RZ ;  /* 0x0000001f02037819 */ /* 0x004fc800000006ff */
[----:B------:R-:W1:Y:S02]  /*38b0*/  SYNCS.PHASECHK.TRANS64.TRYWAIT P0, [UR6], R3 ;  /* 0x00000003ff0075a7 */ /* 0x000e640008001106 */
[----:B-1----:R-:W-:Y:S05]  /*38c0*/  @!P0 BRA `(.L_x_60) ;  /* 0x0000004c003c8947 */ /* 0x002fea0003800000 */
.L_x_150:
        /* <DEDUP_REMOVED lines=9> */
.L_x_152:
[----:B------:R-:W-:-:S04]  /*3960*/  UIADD3 UR7, UPT, UPT, UR7, 0x1, URZ ;  /* 0x0000000107077890 */ /* 0x000fc8000fffe0ff */
[----:B------:R-:W-:-:S04]  /*3970*/  UISETP.NE.AND UP0, UPT, UR7, 0x4, UPT ;  /* 0x000000040700788c */ /* 0x000fc8000bf05270 */
[----:B------:R-:W-:Y:S02]  /*3980*/  USEL UR6, URZ, 0x1, UP0 ;  /* 0x00000001ff067887 */ /* 0x000fe40008000000 */
[----:B------:R-:W-:-:S04]  /*3990*/  USEL UR7, UR7, URZ, UP0 ;  /* 0x000000ff07077287 */ /* 0x000fc80008000000 */
[----:B------:R-:W-:Y:S01]  /*39a0*/  ULEA UR7, UR7, UR5, 0x3 ;  /* 0x0000000507077291 */ /* 0x000fe2000f8e18ff */
[----:B-1----:R-:W-:-:S04]  /*39b0*/  LOP3.LUT R3, R2, UR6, RZ, 0x3c, !PT ;  /* 0x0000000602037c12 */ /* 0x002fc8000f8e3cff */
[----:B------:R-:W-:-:S04]  /*39c0*/  SHF.L.U32 R3, R3, 0x1f, RZ ;  /* 0x0000001f03037819 */ /* 0x000fc800000006ff */
[----:B------:R-:W1:Y:S02]  /*39d0*/  SYNCS.PHASECHK.TRANS64.TRYWAIT P0, [UR7], R3 ;  /* 0x00000003ff0075a7 */ /* 0x000e640008001107 */
[----:B-1----:R-:W-:Y:S05]  /*39e0*/  @!P0 BRA `(.L_x_62) ;  /* 0x0000004c00248947 */ /* 0x002fea0003800000 */
.L_x_154:
[----:B------:R-:W-:Y:S01]  /*39f0*/  NOP ;  /* 0x0000000000007918 */ /* 0x000fe20000000000 */
[----:B-1----:R-:W1:Y:S01]  /*3a00*/  LDS R0, [UR4+0x14] ;  /* 0x00001404ff007984 */ /* 0x002e620008000800 */
[----:B------:R-:W-:Y:S01]  /*3a10*/  ULOP3.LUT UR6, UR16, 0xffff, URZ, 0xc0, !UPT ;  /* 0x0000ffff10067892 */ /* 0x000fe2000f8ec0ff */
[----:B------:R-:W-:Y:S01]  /*3a20*/  UMOV UR8, 0xffff ;  /* 0x0000ffff00087882 */ /* 0x000fe20000000000 */
[----:B------:R-:W-:Y:S02]  /*3a30*/  UMOV UR5, 0x1 ;  /* 0x0000000100057882 */ /* 0x000fe40000000000 */
[----:B------:R-:W-:-:S04]  /*3a40*/  USHF.R.U32.HI UR6, URZ, 0x5, UR6 ;  /* 0x00000005ff067899 */ /* 0x000fc80008011606 */
[----:B------:R-:W-:Y:S02]  /*3a50*/  USHF.L.U32 UR8, UR8, UR6, URZ ;  /* 0x0000000608087299 */ /* 0x000fe400080006ff */
[----:B------:R-:W-:-:S04]  /*3a60*/  USHF.L.U32 UR5, UR5, UR6, URZ ;  /* 0x0000000605057299 */ /* 0x000fc800080006ff */
[----:B-1----:R-:W-:-:S04]  /*3a70*/  LOP3.LUT R0, R0, UR8, RZ, 0xc0, !PT ;  /* 0x0000000800007c12 */ /* 0x002fc8000f8ec0ff */
[----:B------:R-:W-:-:S13]  /*3a80*/  ISETP.NE.AND P0, PT, R0, UR8, PT ;  /* 0x0000000800007c0c */ /* 0x000fda000bf05270 */
[----:B------:R-:W-:Y:S05]  /*3a90*/  @P0 BRA `(.L_x_63) ;  /* 0x0000000000580947 */ /* 0x000fea0003800000 */
[----:B------:R-:W1:Y:S02]  /*3aa0*/  LDS R0, [UR4+0x18] ;  /* 0x00001804ff007984 */ /* 0x000e640008000800 */
[----:B-1----:R-:W-:-:S04]  /*3ab0*/  LOP3.LUT R0, R0, UR5, RZ, 0xc0, !PT ;  /* 0x0000000500007c12 */ /* 0x002fc8000f8ec0ff */
[----:B------:R-:W-:-:S13]  /*3ac0*/  ISETP.NE.AND P0, PT, R0, UR5, PT ;  /* 0x0000000500007c0c */ /* 0x000fda000bf05270 */
[----:B------:R-:W-:Y:S05]  /*3ad0*/  @P0 BRA `(.L_x_64) ;  /* 0x00000000003c0947 */ /* 0x000fea0003800000 */
[----:B------:R-:W1:Y:S01]  /*3ae0*/  S2R R2, SR_LANEID ;  /* 0x0000000000027919 */ /* 0x000e620000000000 */
[----:B------:R-:W-:Y:S01]  /*3af0*/  ULOP3.LUT UR8, URZ, UR8, URZ, 0x33, !UPT ;  /* 0x00000008ff087292 */ /* 0x000fe2000f8e33ff */
[----:B------:R-:W-:Y:S01]  /*3b00*/  LOP3.LUT R4, RZ, UR5, RZ, 0x33, !PT ;  /* 0x00000005ff047c12 */ /* 0x000fe2000f8e33ff */
[----:B------:R-:W-:Y:S02]  /*3b10*/  VOTEU.ANY UR7, UPT, PT ;  /* 0x0000000000077886 */ /* 0x000fe400038e0100 */
[----:B------:R-:W-:Y:S01]  /*3b20*/  UFLO.U32 UR7, UR7 ;  /* 0x00000007000772bd */ /* 0x000fe200080e0000 */
[----:B------:R-:W2:Y:S01]  /*3b30*/  REDUX UR5, R4 ;  /* 0x00000000040573c4 */ /* 0x000ea20000000000 */
[----:B------:R-:W-:-:S06]  /*3b40*/  IMAD.U32 R0, RZ, RZ, UR8 ;  /* 0x00000008ff007e24 */ /* 0x000fcc000f8e00ff */
[----:B------:R4:W-:Y:S01]  /*3b50*/  UTCATOMSWS.AND URZ, UR8 ;  /* 0x0000000800ff79e3 */ /* 0x0009e20008000000 */
[----:B------:R-:W3:Y:S01]  /*3b60*/  REDUX UR6, R0 ;  /* 0x00000000000673c4 */ /* 0x000ee20000000000 */
[----:B-1----:R-:W-:Y:S01]  /*3b70*/  ISETP.EQ.U32.AND P0, PT, R2, UR7, PT ;  /* 0x0000000702007c0c */ /* 0x002fe2000bf02070 */
[----:B--2---:R-:W-:Y:S01]  /*3b80*/  IMAD.U32 R2, RZ, RZ, UR5 ;  /* 0x00000005ff027e24 */ /* 0x004fe2000f8e00ff */
[----:B---3--:R-:W-:-:S11]  /*3b90*/  MOV R3, UR6 ;  /* 0x0000000600037c02 */ /* 0x008fd60008000f00 */
[----:B------:R4:W-:Y:S04]  /*3ba0*/  @P0 ATOMS.AND RZ, [UR4+0x14], R3 ;  /* 0x00001403ffff098c */ /* 0x0009e8000a800004 */
[----:B------:R4:W-:Y:S01]  /*3bb0*/  @P0 ATOMS.AND RZ, [UR4+0x18], R2 ;  /* 0x00001802ffff098c */ /* 0x0009e2000a800004 */
[----:B------:R-:W-:Y:S05]  /*3bc0*/  BRA `(.L_x_65) ;  /* 0x0000000000147947 */ /* 0x000fea0003800000 */
.L_x_64:
[----:B------:R-:W-:Y:S02]  /*3bd0*/  MOV R2, 0x3bf0 ;  /* 0x00003bf000027802 */ /* 0x000fe40000000f00 */
[----:B---3-5:R-:W-:Y:S05]  /*3be0*/  CALL.REL.NOINC `($__internal_0_$__cuda_sm10x_tcgen05_guardrail_trap_col_being_dealloced_not_returned_by_alloc) ;  /* 0x00000050000c7944 */ /* 0x028fea0003c00000 */
[----:B------:R-:W-:Y:S05]  /*3bf0*/  BRA `(.L_x_65) ;  /* 0x0000000000087947 */ /* 0x000fea0003800000 */
.L_x_63:
[----:B------:R-:W-:Y:S02]  /*3c00*/  MOV R2, 0x3c20 ;  /* 0x00003c2000027802 */ /* 0x000fe40000000f00 */
[----:B---3-5:R-:W-:Y:S05]  /*3c10*/  CALL.REL.NOINC `($__internal_2_$__cuda_sm10x_tcgen05_guardrail_trap_unallocated_columns_being_dealloced) ;  /* 0x0000005000187944 */ /* 0x028fea0003c00000 */
.L_x_65:
[----:B------:R-:W-:Y:S01]  /*3c20*/  NOP ;  /* 0x0000000000007918 */ /* 0x000fe20000000000 */
[----:B----4-:R-:W-:Y:S05]  /*3c30*/  EXIT ;  /* 0x000000000000794d */ /* 0x010fea0003800000 */
.L_x_47:
[----:B------:R-:W-:-:S09]  /*3c40*/  UISETP.NE.OR UP2, UPT, UR8, 0x3, !UP2 ;  /* 0x000000030800788c */ /* 0x000fd2000d745670 */
[----:B------:R-:W-:Y:S05]  /*3c50*/  BRA.U UP2, `(.L_x_66) ;  /* 0x0000001102147547 */ /* 0x000fea000b800000 */
[----:B------:R-:W1:Y:S01]  /*3c60*/  LDC R0, c[0x0][0xb30] ;  /* 0x0002cc00ff007b82 */ /* 0x000e620000000800 */
[----:B------:R-:W2:Y:S01]  /*3c70*/  LDCU.64 UR8, c[0x0][0x888] ;  /* 0x00011100ff0877ac */ /* 0x000ea20008000a00 */
[----:B------:R-:W-:Y:S02]  /*3c80*/  HFMA2 R25, -RZ, RZ, 0, 0 ;  /* 0x00000000ff197431 */ /* 0x000fe400000001ff */
[----:B------:R-:W-:Y:S01]  /*3c90*/  IMAD.MOV.U32 R32, RZ, RZ, 0x1 ;  /* 0x00000001ff207424 */ /* 0x000fe200078e00ff */
[----:B------:R-:W-:Y:S01]  /*3ca0*/  MOV R23, 0x1000 ;  /* 0x0000100000177802 */ /* 0x000fe20000000f00 */
[----:B------:R-:W4:Y:S01]  /*3cb0*/  LDCU.64 UR4, c[0x0][0x890] ;  /* 0x00011200ff0477ac */ /* 0x000f220008000a00 */
[----:B------:R-:W-:Y:S01]  /*3cc0*/  IMAD.MOV.U32 R27, RZ, RZ, RZ ;  /* 0x000000ffff1b7224 */ /* 0x000fe200078e00ff */
[----:B------:R-:W3:Y:S01]  /*3cd0*/  LDC R19, c[0x0][0x370] ;  /* 0x0000dc00ff137b82 */ /* 0x000ee20000000800 */
[----:B------:R-:W-:Y:S01]  /*3ce0*/  UMOV UR7, 0x400 ;  /* 0x0000040000077882 */ /* 0x000fe20000000000 */
[----:B------:R-:W-:-:S02]  /*3cf0*/  UPLOP3.LUT UP1, UPT, UPT, UPT, UPT, 0x40, 0x4 ;  /* 0x000000000004789c */ /* 0x000fc40003f2e870 */
[----:B------:R-:W-:-:S04]  /*3d00*/  ULEA UR7, UR37, UR7, 0x18 ;  /* 0x0000000725077291 */ /* 0x000fc8000f8ec0ff */
[----:B------:R-:W3:Y:S01]  /*3d10*/  LDC R2, c[0x0][0xb0c] ;  /* 0x0002c300ff027b82 */ /* 0x000ee20000000800 */
[----:B------:R-:W-:Y:S02]  /*3d20*/  UIADD3 UR13, UPT, UPT, UR7, 0x48, URZ ;  /* 0x00000048070d7890 */ /* 0x000fe4000fffe0ff */
[----:B--2---:R-:W-:Y:S02]  /*3d30*/  UISETP.NE.U32.AND UP2, UPT, UR8, URZ, UPT ;  /* 0x000000ff0800728c */ /* 0x004fe4000bf45070 */
[----:B------:R-:W-:Y:S02]  /*3d40*/  UIADD3 UR33, UPT, UPT, UR7, 0x30, URZ ;  /* 0x0000003007217890 */ /* 0x000fe4000fffe0ff */
[----:B----4-:R-:W-:Y:S01]  /*3d50*/  UISETP.NE.U32.AND UP3, UPT, UR4, URZ, UPT ;  /* 0x000000ff0400728c */ /* 0x010fe2000bf65070 */
[----:B------:R-:W2:Y:S01]  /*3d60*/  LDC R18, c[0x0][0xb20] ;  /* 0x0002c800ff127b82 */ /* 0x000ea20000000800 */
[----:B-1----:R-:W-:Y:S01]  /*3d70*/  ISETP.NE.AND P1, PT, R0, 0x1, PT ;  /* 0x000000010000780c */ /* 0x002fe20003f25270 */
[----:B------:R-:W-:-:S02]  /*3d80*/  UISETP.NE.AND.EX UP2, UPT, UR9, URZ, UPT, UP2 ;  /* 0x000000ff0900728c */ /* 0x000fc4000bf45320 */
[----:B------:R-:W-:Y:S02]  /*3d90*/  UIADD3 UR25, UPT, UPT, UR7, 0x38, URZ ;  /* 0x0000003807197890 */ /* 0x000fe4000fffe0ff */
[----:B------:R-:W-:Y:S02]  /*3da0*/  UIADD3 UR17, UPT, UPT, UR7, 0x40, URZ ;  /* 0x0000004007117890 */ /* 0x000fe4000fffe0ff */
[----:B------:R-:W1:Y:S01]  /*3db0*/  LDC.64 R36, c[0x0][0x348] ;  /* 0x0000d200ff247b82 */ /* 0x000e620000000a00 */
[----:B------:R-:W-:Y:S02]  /*3dc0*/  UPRMT UR13, UR37, 0x654, UR13 ;  /* 0x00000654250d7896 */ /* 0x000fe4000800000d */
[----:B------:R-:W-:-:S05]  /*3dd0*/  UISETP.NE.AND.EX UP3, UPT, UR5, URZ, UPT, UP3 ;  /* 0x000000ff0500728c */ /* 0x000fca000bf65330 */
[----:B------:R-:W4:Y:S08]  /*3de0*/  LDC.64 R16, c[0x0][0xb10] ;  /* 0x0002c400ff107b82 */ /* 0x000f300000000a00 */
[----:B------:R-:W1:Y:S08]  /*3df0*/  LDC.64 R6, c[0x0][0xb18] ;  /* 0x0002c600ff067b82 */ /* 0x000e700000000a00 */
[----:B------:R-:W1:Y:S08]  /*3e00*/  LDC.64 R4, c[0x0][0xb28] ;  /* 0x0002ca00ff047b82 */ /* 0x000e700000000a00 */
[----:B--23--:R-:W1:Y:S02]  /*3e10*/  LDC R22, c[0x0][0x374] ;  /* 0x0000dd00ff167b82 */ /* 0x00ce640000000800 */
.L_x_77:
[----:B------:R-:W-:Y:S02]  /*3e20*/  LEA R0, R27, UR7, 0x3 ;  /* 0x000000071b007c11 */ /* 0x000fe4000f8e18ff */
[----:B------:R-:W-:Y:S02]  /*3e30*/  SHF.L.U32 R3, R25, 0x1f, RZ ;  /* 0x0000001f19037819 */ /* 0x000fe400000006ff */
[----:B------:R-:W-:Y:S02]  /*3e40*/  LEA R28, R27, UR7, 0x4 ;  /* 0x000000071b1c7c11 */ /* 0x000fe4000f8e20ff */
[----:B--2---:R-:W2:Y:S02]  /*3e50*/  SYNCS.PHASECHK.TRANS64.TRYWAIT P0, [R0+URZ+0x80], R3 ;  /* 0x00008003000075a7 */ /* 0x004ea400080011ff */
[----:B--2---:R-:W-:Y:S05]  /*3e60*/  @!P0 BRA `(.L_x_67) ;  /* 0x00000048001c8947 */ /* 0x004fea0003800000 */
.L_x_155:
[----:B------:R-:W-:Y:S01]  /*3e70*/  ISETP.GE.AND P0, PT, R26, 0x1, PT ;  /* 0x000000011a00780c */ /* 0x000fe20003f06270 */
[----:B------:R-:W3:Y:S01]  /*3e80*/  LDS.128 R28, [R28+0x110] ;  /* 0x000110001c1c7984 */ /* 0x000ee20000000c00 */
[----:B--2---:R-:W-:Y:S01]  /*3e90*/  VIADD R0, R0, 0x90 ;  /* 0x0000009000007836 */ /* 0x004fe20000000000 */
[----:B------:R-:W-:Y:S01]  /*3ea0*/  @!PT LDS RZ, [RZ] ;  /* 0x00000000fffff984 */ /* 0x000fe20000000800 */
[----:B------:R-:W-:Y:S01]  /*3eb0*/  @!PT LDS RZ, [RZ] ;  /* 0x00000000fffff984 */ /* 0x000fe20000000800 */
[----:B------:R-:W-:Y:S01]  /*3ec0*/  @!PT LDS RZ, [RZ] ;  /* 0x00000000fffff984 */ /* 0x000fe20000000800 */
[----:B------:R-:W-:Y:S01]  /*3ed0*/  @!PT LDS RZ, [RZ] ;  /* 0x00000000fffff984 */ /* 0x000fe20000000800 */
[----:B------:R2:W-:Y:S06]  /*3ee0*/  MEMBAR.ALL.CTA ;  /* 0x0000000000007992 */ /* 0x0005ec0000008000 */
[----:B--2---:R-:W2:Y:S01]  /*3ef0*/  FENCE.VIEW.ASYNC.S ;  /* 0x00000000000073c6 */ /* 0x004ea20000000000 */
[----:B------:R-:W-:Y:S04]  /*3f00*/  PRMT R0, RZ, 0x654, R0 ;  /* 0x00000654ff007816 */ /* 0x000fe80000000000 */
[----:B--2---:R2:W-:Y:S01]  /*3f10*/  SYNCS.ARRIVE.TRANS64.RED.A1T0 RZ, [R0+URZ], RZ ;  /* 0x000000ff00ff79a7 */ /* 0x0045e200081004ff */
[----:B---3--:R-:W-:Y:S11]  /*3f20*/  LOP3.LUT P3, RZ, R30, 0x1, RZ, 0xc0, !PT ;  /* 0x000000011eff7812 */ /* 0x008ff6000786c0ff */
[----:B------:R-:W-:Y:S02]  /*3f30*/  @!UPT UIADD3 URZ, UPT, UPT, URZ, URZ, URZ ;  /* 0x000000fffffff290 */ /* 0x000fe4000fffe0ff */
[----:B------:R-:W-:Y:S02]  /*3f40*/  @P3 MOV R13, R28 ;  /* 0x0000001c000d3202 */ /* 0x000fe40000000f00 */
[----:B------:R-:W-:Y:S01]  /*3f50*/  @P3 LOP3.LUT R8, R29, 0xffff, RZ, 0xc0, !PT ;  /* 0x0000ffff1d083812 */ /* 0x000fe200078ec0ff */
[----:B--2---:R-:W-:Y:S06]  /*3f60*/  @!P0 BRA `(.L_x_68) ;  /* 0x0000000000a48947 */ /* 0x004fec0003800000 */
[----:B-1---5:R-:W-:Y:S01]  /*3f70*/  IMAD.HI.U32 R33, R22, R7, RZ ;  /* 0x0000000716217227 */ /* 0x022fe200078e00ff */
[----:B------:R-:W-:Y:S02]  /*3f80*/  ISETP.NE.AND P0, PT, R6, 0x1, PT ;  /* 0x000000010600780c */ /* 0x000fe40003f05270 */
[----:B------:R-:W-:Y:S01]  /*3f90*/  ISETP.NE.AND P2, PT, R26, 0x1, PT ;  /* 0x000000011a00780c */ /* 0x000fe20003f45270 */
[----:B----4-:R-:W-:Y:S01]  /*3fa0*/  IMAD.HI.U32 R34, R19, R16, RZ ;  /* 0x0000001013227227 */ /* 0x010fe200078e00ff */
[----:B------:R-:W-:Y:S02]  /*3fb0*/  SHF.R.U32.HI R33, RZ, R18, R33 ;  /* 0x00000012ff217219 */ /* 0x000fe40000011621 */
[----:B------:R-:W-:Y:S01]  /*3fc0*/  ISETP.NE.AND P4, PT, R2, 0x1, PT ;  /* 0x000000010200780c */ /* 0x000fe20003f85270 */
[----:B------:R-:W-:Y:S01]  /*3fd0*/  IMAD.HI.U32 R38, R13, R16, RZ ;  /* 0x000000100d267227 */ /* 0x000fe200078e00ff */
[----:B------:R-:W-:Y:S02]  /*3fe0*/  SHF.R.U32.HI R34, RZ, R17, R34 ;  /* 0x00000011ff227219 */ /* 0x000fe40000011622 */
[----:B------:R-:W-:Y:S01]  /*3ff0*/  SEL R3, R22, R33, !P0 ;  /* 0x0000002116037207 */ /* 0x000fe20004000000 */
[C---:B------:R-:W-:Y:S01]  /*4000*/  IMAD.HI.U32 R33, R8.reuse, R7, RZ ;  /* 0x0000000708217227 */ /* 0x040fe200078e00ff */
[----:B------:R-:W-:Y:S02]  /*4010*/  SEL R11, R19, R34, !P4 ;  /* 0x00000022130b7207 */ /* 0x000fe40006000000 */
[----:B------:R-:W-:Y:S01]  /*4020*/  SHF.R.U32.HI R38, RZ, R17, R38 ;  /* 0x00000011ff267219 */ /* 0x000fe20000011626 */
[----:B------:R-:W-:Y:S01]  /*4030*/  IMAD.HI.U32 R40, R3, R4, RZ ;  /* 0x0000000403287227 */ /* 0x000fe200078e00ff */
[----:B------:R-:W-:Y:S03]  /*4040*/  SHF.R.U32.HI R33, RZ, R18, R33 ;  /* 0x00000012ff217219 */ /* 0x000fe60000011621 */
[----:B------:R-:W-:Y:S01]  /*4050*/  IMAD.HI.U32 R34, R11, R4, RZ ;  /* 0x000000040b227227 */ /* 0x000fe200078e00ff */
[----:B------:R-:W-:Y:S02]  /*4060*/  @P2 SHF.R.U32.HI R3, RZ, R5, R40 ;  /* 0x00000005ff032219 */ /* 0x000fe40000011628 */
[----:B------:R-:W-:Y:S02]  /*4070*/  SEL R9, R8, R33, !P0 ;  /* 0x0000002108097207 */ /* 0x000fe40004000000 */
[----:B------:R-:W-:Y:S01]  /*4080*/  @P2 SHF.R.U32.HI R11, RZ, R5, R34 ;  /* 0x00000005ff0b2219 */ /* 0x000fe20000011622 */
[C---:B------:R-:W-:Y:S01]  /*4090*/  IMAD R10, R26.reuse, R3, RZ ;  /* 0x000000031a0a7224 */ /* 0x040fe200078e02ff */
[----:B------:R-:W-:Y:S01]  /*40a0*/  SEL R3, R13, R38, !P4 ;  /* 0x000000260d037207 */ /* 0x000fe20006000000 */
[C---:B------:R-:W-:Y:S03]  /*40b0*/  IMAD.HI.U32 R14, R9.reuse, R4, RZ ;  /* 0x00000004090e7227 */ /* 0x040fe600078e00ff */
[----:B------:R-:W-:Y:S01]  /*40c0*/  ISETP.GE.AND P0, PT, R9, R10, PT ;  /* 0x0000000a0900720c */ /* 0x000fe20003f06270 */
[C---:B------:R-:W-:Y:S01]  /*40d0*/  IMAD R12, R26.reuse, R11, RZ ;  /* 0x0000000b1a0c7224 */ /* 0x040fe200078e02ff */
[-C--:B------:R-:W-:Y:S04]  /*40e0*/  SHF.R.U32.HI R14, RZ, R5.reuse, R14 ;  /* 0x00000005ff0e7219 */ /* 0x080fe8000001160e */
[----:B------:R-:W-:Y:S02]  /*40f0*/  ISETP.GE.OR P0, PT, R3, R12, P0 ;  /* 0x0000000c0300720c */ /* 0x000fe40000706670 */
[----:B------:R-:W-:Y:S05]  /*4100*/  SEL R15, R9, R14, !P2 ;  /* 0x0000000e090f7207 */ /* 0x000fea0005000000 */
[----:B------:R-:W-:Y:S04]  /*4110*/  IMAD.MOV R14, RZ, RZ, -R15 ;  /* 0x000000ffff0e7224 */ /* 0x000fe800078e0a0f */
[----:B------:R-:W-:Y:S02]  /*4120*/  IMAD R14, R26, R14, R9 ;  /* 0x0000000e1a0e7224 */ /* 0x000fe400078e0209 */
[C---:B------:R-:W-:Y:S05]  /*4130*/  @!P0 IMAD.HI.U32 R10, R3.reuse, R4, RZ ;  /* 0x00000004030a8227 */ /* 0x040fea00078e00ff */
[----:B------:R-:W-:Y:S04]  /*4140*/  @!P0 SHF.R.U32.HI R10, RZ, R5, R10 ;  /* 0x00000005ff0a8219 */ /* 0x000fe8000001160a */
[----:B------:R-:W-:Y:S01]  /*4150*/  @!P0 SEL R0, R3, R10, !P2 ;  /* 0x0000000a03008207 */ /* 0x000fe20005000000 */
[----:B------:R-:W-:Y:S03]  /*4160*/  IMAD.MOV R10, RZ, RZ, -R3 ;  /* 0x000000ffff0a7224 */ /* 0x000fe600078e0a03 */
[----:B------:R-:W-:Y:S01]  /*4170*/  @!P0 IADD3 R15, PT, PT, R15, -R0, RZ ;  /* 0x800000000f0f8210 */ /* 0x000fe20007ffe0ff */
[----:B------:R-:W-:Y:S01]  /*4180*/  @!P0 IMAD R0, R11, R14, R0 ;  /* 0x0000000e0b008224 */ /* 0x000fe200078e0200 */
[----:B------:R-:W-:Y:S01]  /*4190*/  IADD3 R11, PT, PT, -R9, RZ, RZ ;  /* 0x000000ff090b7210 */ /* 0x000fe20007ffe1ff */
[----:B------:R-:W-:Y:S02]  /*41a0*/  IMAD R13, R2, R10, R13 ;  /* 0x0000000a020d7224 */ /* 0x000fe400078e020d */
[----:B------:R-:W-:Y:S02]  /*41b0*/  @!P0 IMAD R9, R15, R26, R3 ;  /* 0x0000001a0f098224 */ /* 0x000fe400078e0203 */
[----:B------:R-:W-:Y:S02]  /*41c0*/  @!P0 IMAD.MOV.U32 R3, RZ, RZ, R0 ;  /* 0x000000ffff038224 */ /* 0x000fe400078e0000 */
[----:B------:R-:W-:Y:S02]  /*41d0*/  IMAD R8, R6, R11, R8 ;  /* 0x0000000b06087224 */ /* 0x000fe400078e0208 */
[----:B------:R-:W-:Y:S02]  /*41e0*/  IMAD R13, R3, R2, R13 ;  /* 0x00000002030d7224 */ /* 0x000fe400078e020d */
[----:B------:R-:W-:Y:S02]  /*41f0*/  IMAD R8, R9, R6, R8 ;  /* 0x0000000609087224 */ /* 0x000fe400078e0208 */
.L_x_68:
[----:B------:R-:W-:Y:S05]  /*4200*/  BRA.U UP1, `(.L_x_69) ;  /* 0x0000000101107547 */ /* 0x000fea000b800000 */
[----:B------:R-:W-:Y:S04]  /*4210*/  MOV R0, UR6 ;  /* 0x0000000600007c02 */ /* 0x000fe80008000f00 */
[----:B------:R-:W-:Y:S04]  /*4220*/  SHF.L.U32 R3, R0, 0x1f, RZ ;  /* 0x0000001f00037819 */ /* 0x000fe800000006ff */
[----:B------:R-:W2:Y:S02]  /*4230*/  SYNCS.PHASECHK.TRANS64.TRYWAIT P0, [UR7+0x78], R3 ;  /* 0x00007803ff0075a7 */ /* 0x000ea40008001107 */
[----:B--2---:R-:W-:Y:S05]  /*4240*/  @!P0 BRA `(.L_x_70) ;  /* 0x0000004400388947 */ /* 0x004fea0003800000 */
.L_x_69:
[----:B------:R-:W-:Y:S02]  /*4250*/  R2UR UR35, R21 ;  /* 0x00000000152372ca */ /* 0x000fe400000e0000 */
[----:B------:R-:W-:Y:S02]  /*4260*/  R2UR UR34, R20 ;  /* 0x00000000142272ca */ /* 0x000fe400000e0000 */
[----:B------:R-:W-:Y:S02]  /*4270*/  ISETP.NE.U32.AND P2, PT, RZ, UR4, PT ;  /* 0x00000004ff007c0c */ /* 0x000fe4000bf45070 */
[----:B------:R-:W-:Y:S02]  /*4280*/  SHF.L.U32 R12, R32, 0x1f, RZ ;  /* 0x0000001f200c7819 */ /* 0x000fe400000006ff */
[----:B------:R-:W-:Y:S05]  /*4290*/  ISETP.NE.AND.EX P2, PT, RZ, UR5, PT, P2 ;  /* 0x00000005ff007c0c */ /* 0x000fea000bf45320 */
[----:B------:R-:W-:Y:S02]  /*42a0*/  USHF.L.U32 UR35, UR35, 0x6, URZ ;  /* 0x0000000623237899 */ /* 0x000fe400080006ff */
[----:B------:R-:W-:Y:S01]  /*42b0*/  USHF.L.U32 UR34, UR34, 0x7, URZ ;  /* 0x0000000722227899 */ /* 0x000fe200080006ff */
[----:B------:R-:W-:Y:S11]  /*42c0*/  BRA.U !UP3, `(.L_x_71) ;  /* 0x000000010b347547 */ /* 0x000ff6000b800000 */
[----:B------:R-:W-:Y:S01]  /*42d0*/  UPLOP3.LUT UP0, UPT, UPT, UPT, UP2, 0x80, 0x8 ;  /* 0x000000000008789c */ /* 0x000fe20003f0f020 */
[----:B--2---:R-:W-:Y:S02]  /*42e0*/  HFMA2 R0, -RZ, RZ, 0, 5.9604644775390625e-08 ;  /* 0x00000001ff007431 */ /* 0x004fe400000001ff */
[----:B------:R-:W-:Y:S03]  /*42f0*/  IMAD.MOV.U32 R59, RZ, RZ, 0x1 ;  /* 0x00000001ff3b7424 */ /* 0x000fe600078e00ff */
[----:B------:R-:W-:Y:S05]  /*4300*/  PLOP3.LUT P0, PT, PT, PT, UP0, 0x80, 0x8 ;  /* 0x000000000008781c */ /* 0x000fea0003f0f008 */
[----:B------:R-:W2:Y:S01]  /*4310*/  @UP0 LDCU.64 UR10, c[0x0][0x888] ;  /* 0x00011100ff0a07ac */ /* 0x000ea20008000a00 */
[----:B------:R-:W-:Y:S07]  /*4320*/  @UP0 UIMAD UR8, UR36, UR4, URZ ;  /* 0x00000004240802a4 */ /* 0x000fee000f8e02ff */
[----:B------:R-:W-:Y:S01]  /*4330*/  @!P0 PRMT R59, R0, 0x7610, R59 ;  /* 0x00007610003b8816 */ /* 0x000fe2000000003b */
[----:B--2---:R-:W-:Y:S03]  /*4340*/  @UP0 UIMAD.WIDE UR10, UR8, 0x4, UR10 ;  /* 0x00000004080a08a5 */ /* 0x004fe6000f8e020a */
[----:B------:R-:W2:Y:S03]  /*4350*/  @!UP0 LDCU UR8, c[0x0][0x880] ;  /* 0x00011000ff0887ac */ /* 0x000ea60008000800 */
[----:B------:R-:W-:Y:S01]  /*4360*/  IMAD.U32 R10, RZ, RZ, UR10 ;  /* 0x0000000aff0a7e24 */ /* 0x000fe2000f8e00ff */
[----:B------:R-:W-:Y:S05]  /*4370*/  MOV R11, UR11 ;  /* 0x0000000b000b7c02 */ /* 0x000fea0008000f00 */
[----:B-----5:R3:W5:Y:S02]  /*4380*/  @P0 LDG.E R35, desc[UR46][R10.64] ;  /* 0x0000002e0a230981 */ /* 0x020764000c1e1900 */
[----:B--23--:R-:W-:Y:S07]  /*4390*/  @!P0 IMAD.U32 R35, RZ, RZ, UR8 ;  /* 0x00000008ff238e24 */ /* 0x00cfee000f8e00ff */
.L_x_71:
[----:B-----5:R-:W-:Y:S01]  /*43a0*/  @!P2 FSETP.EQ.AND P0, PT, R35, RZ, PT ;  /* 0x000000ff2300a20b */ /* 0x020fe20003f02000 */
[----:B------:R-:W-:Y:S01]  /*43b0*/  @!UPT UIADD3 URZ, UPT, UPT, URZ, URZ, URZ ;  /* 0x000000fffffff290 */ /* 0x000fe2000fffe0ff */
[----:B------:R-:W-:Y:S11]  /*43c0*/  @!P2 BRA `(.L_x_72) ;  /* 0x000000000014a947 */ /* 0x000ff60003800000 */
[----:B------:R-:W-:Y:S02]  /*43d0*/  LOP3.LUT P2, RZ, R59, 0xff, RZ, 0xc0, !PT ;  /* 0x000000ff3bff7812 */ /* 0x000fe4000784c0ff */
[----:B------:R-:W-:Y:S04]  /*43e0*/  PLOP3.LUT P0, PT, PT, PT, UP0, 0x80, 0x8 ;  /* 0x000000000008781c */ /* 0x000fe80003f0f008 */
[----:B------:R-:W-:Y:S07]  /*43f0*/  PLOP3.LUT P0, PT, P0, PT, PT, 0x8, 0x80 ;  /* 0x000000000080781c */ /* 0x000fee000070e170 */
[----:B------:R-:W-:Y:S11]  /*4400*/  @P2 FSETP.EQ.AND P0, PT, R35, RZ, PT ;  /* 0x000000ff2300220b */ /* 0x000ff60003f02000 */
[----:B------:R-:W-:Y:S02]  /*4410*/  @!UPT UIADD3 URZ, UPT, UPT, URZ, URZ, URZ ;  /* 0x000000fffffff290 */ /* 0x000fe4000fffe0ff */
.L_x_72:
[----:B------:R-:W3:Y:S01]  /*4420*/  SYNCS.PHASECHK.TRANS64.TRYWAIT P2, [UR7+0x50], R12 ;  /* 0x0000500cff0075a7 */ /* 0x000ee20008041107 */
[----:B------:R-:W-:Y:S04]  /*4430*/  ELECT P4, URZ, PT ;  /* 0x0000000000ff782f */ /* 0x000fe80003880000 */
[----:B------:R-:W-:Y:S11]  /*4440*/  PLOP3.LUT P4, PT, P0, P4, PT, 0xf2, 0x2f ;  /* 0x00000000002f781c */ /* 0x000ff60000789e72 */
[----:B------:R-:W-:Y:S02]  /*4450*/  @!UPT UIADD3 URZ, UPT, UPT, URZ, URZ, URZ ;  /* 0x000000fffffff290 */ /* 0x000fe4000fffe0ff */
[----:B-1----:R-:W-:Y:S05]  /*4460*/  @!P4 IADD3 R9, P0, PT, R36, 0x580, RZ ;  /* 0x000005802409c810 */ /* 0x002fea0007f1e0ff */
[----:B--2---:R-:W-:Y:S01]  /*4470*/  @!P4 IMAD.X R0, RZ, RZ, R37, P0 ;  /* 0x000000ffff00c224 */ /* 0x004fe200000e0625 */
[----:B---3--:R-:W-:Y:S07]  /*4480*/  @!P2 BRA `(.L_x_73) ;  /* 0x0000004000c0a947 */ /* 0x008fee0003800000 */
.L_x_158:
[----:B------:R-:W-:Y:S01]  /*4490*/  @!P4 R2UR UR8, R0 ;  /* 0x000000000008c2ca */ /* 0x000fe200000e0000 */
[----:B------:R-:W-:Y:S01]  /*44a0*/  VOTEU.ALL UP1, P4 ;  /* 0x0000000000ff7886 */ /* 0x000fe20002020000 */
[----:B------:R-:W-:Y:S01]  /*44b0*/  @!P4 R2UR UR9, R9 ;  /* 0x000000000909c2ca */ /* 0x000fe200000e0000 */
[----:B------:R-:W-:Y:S01]  /*44c0*/  @!P4 IMAD.MOV.U32 R0, RZ, RZ, 0x1000 ;  /* 0x00001000ff00c424 */ /* 0x000fe200078e00ff */
[----:B------:R-:W-:Y:S01]  /*44d0*/  UMOV UR10, 0x0 ;  /* 0x00000000000a7882 */ /* 0x000fe20000000000 */
[----:B------:R-:W-:Y:S01]  /*44e0*/  UMOV UR11, 0x10000000 ;  /* 0x10000000000b7882 */ /* 0x000fe20000000000 */
[----:B------:R-:W-:Y:S01]  /*44f0*/  @!UP1 UIADD3 UR32, UPT, UPT, UR7, 0x200, URZ ;  /* 0x0000020007209890 */ /* 0x000fe2000fffe0ff */
[----:B------:R-:W-:Y:S01]  /*4500*/  @!P4 IADD3 R9, P0, PT, R36, 0x580, RZ ;  /* 0x000005802409c810 */ /* 0x000fe20007f1e0ff */
[----:B------:R-:W-:Y:S05]  /*4510*/  VOTEU.ALL UP1, P4 ;  /* 0x0000000000ff7886 */ /* 0x000fea0002020000 */
[----:B------:R-:W-:Y:S01]  /*4520*/  IMAD.U32 R11, RZ, RZ, UR8 ;  /* 0x00000008ff0b7e24 */ /* 0x000fe2000f8e00ff */
[----:B------:R-:W-:Y:S01]  /*4530*/  UPRMT UR8, UR37, 0x654, UR33 ;  /* 0x0000065425087896 */ /* 0x000fe20008000021 */
[----:B------:R-:W-:Y:S03]  /*4540*/  IMAD.U32 R10, RZ, RZ, UR9 ;  /* 0x00000009ff0a7e24 */ /* 0x000fe6000f8e00ff */
[----:B------:R-:W-:Y:S02]  /*4550*/  @!P4 R2UR UR15, R11 ;  /* 0x000000000b0fc2ca */ /* 0x000fe400000e0000 */
[----:B------:R-:W-:Y:S11]  /*4560*/  @!P4 R2UR UR14, R10 ;  /* 0x000000000a0ec2ca */ /* 0x000ff600000e0000 */
[----:B------:R-:W-:Y:S02]  /*4570*/  @!UPT UIADD3 URZ, UPT, UPT, URZ, URZ, URZ ;  /* 0x000000fffffff290 */ /* 0x000fe4000fffe0ff */
[----:B------:R2:W-:Y:S01]  /*4580*/  @!UP1 UTMALDG.3D [UR32], [UR14], desc[UR10] ;  /* 0x00000a200e0095b4 */ /* 0x0005e20008011000 */
[----:B------:R3:W-:Y:S01]  /*4590*/  @!P4 SYNCS.ARRIVE.TRANS64.RED.A0TR RZ, [UR7+0x30], R0 ;  /* 0x00003000ffffc9a7 */ /* 0x0007e20008300407 */
[----:B------:R-:W-:Y:S01]  /*45a0*/  SYNCS.ARRIVE.TRANS64.RED.A1T0 RZ, [UR8], RZ ;  /* 0x000000ffffff79a7 */ /* 0x000fe20008100408 */
[----:B---3--:R-:W-:Y:S01]  /*45b0*/  @!P4 IMAD.X R0, RZ, RZ, R37, P0 ;  /* 0x000000ffff00c224 */ /* 0x008fe200000e0625 */
[----:B------:R-:W3:Y:S02]  /*45c0*/  SYNCS.PHASECHK.TRANS64.TRYWAIT P2, [UR7+0x58], R12 ;  /* 0x0000580cff0075a7 */ /* 0x000ee40008041107 */
[----:B--23--:R-:W-:Y:S05]  /*45d0*/  @!P2 BRA `(.L_x_74) ;  /* 0x000000400084a947 */ /* 0x00cfea0003800000 */
.L_x_160:
        /* <DEDUP_REMOVED lines=8> */
[----:B------:R-:W-:Y:S01]  /*4660*/  @!UP1 UIADD3 UR24, UPT, UPT, UR7, 0x1200, URZ ;  /* 0x0000120007189890 */ /* 0x000fe2000fffe0ff */
[----:B------:R-:W-:Y:S01]  /*4670*/  VOTEU.ALL UP1, P4 ;  /* 0x0000000000ff7886 */ /* 0x000fe20002020000 */
[----:B------:R-:W-:Y:S01]  /*4680*/  UMOV UR27, UR35 ;  /* 0x00000023001b7c82 */ /* 0x000fe20008000000 */
[----:B------:R-:W-:Y:S02]  /*4690*/  UMOV UR28, UR36 ;  /* 0x00000024001c7c82 */ /* 0x000fe40008000000 */
[----:B------:R-:W-:Y:S01]  /*46a0*/  IMAD.U32 R11, RZ, RZ, UR8 ;  /* 0x00000008ff0b7e24 */ /* 0x000fe2000f8e00ff */
[----:B------:R-:W-:Y:S01]  /*46b0*/  UPRMT UR8, UR37, 0x654, UR25 ;  /* 0x0000065425087896 */ /* 0x000fe20008000019 */
[----:B------:R-:W-:Y:S02]  /*46c0*/  IMAD.U32 R10, RZ, RZ, UR9 ;  /* 0x00000009ff0a7e24 */ /* 0x000fe4000f8e00ff */
[----:B------:R-:W-:Y:S01]  /*46d0*/  @!P4 IMAD.X R20, RZ, RZ, R37, P0 ;  /* 0x000000ffff14c224 */ /* 0x000fe200000e0625 */
[----:B------:R-:W-:Y:S02]  /*46e0*/  @!P4 R2UR UR15, R11 ;  /* 0x000000000b0fc2ca */ /* 0x000fe400000e0000 */
[----:B------:R-:W-:Y:S11]  /*46f0*/  @!P4 R2UR UR14, R10 ;  /* 0x000000000a0ec2ca */ /* 0x000ff600000e0000 */
[----:B------:R-:W-:Y:S02]  /*4700*/  @!UPT UIADD3 URZ, UPT, UPT, URZ, URZ, URZ ;  /* 0x000000fffffff290 */ /* 0x000fe4000fffe0ff */
[----:B------:R2:W-:Y:S01]  /*4710*/  @!UP1 UTMALDG.3D [UR24], [UR14], desc[UR10] ;  /* 0x00000a180e0095b4 */ /* 0x0005e20008011000 */
[----:B------:R2:W-:Y:S01]  /*4720*/  @!P4 SYNCS.ARRIVE.TRANS64.RED.A0TR RZ, [UR7+0x38], R0 ;  /* 0x00003800ffffc9a7 */ /* 0x0005e20008300407 */
[----:B------:R-:W-:Y:S01]  /*4730*/  SYNCS.ARRIVE.TRANS64.RED.A1T0 RZ, [UR8], RZ ;  /* 0x000000ffffff79a7 */ /* 0x000fe20008100408 */
[----:B------:R-:W3:Y:S02]  /*4740*/  SYNCS.PHASECHK.TRANS64.TRYWAIT P2, [UR7+0x60], R12 ;  /* 0x0000600cff0075a7 */ /* 0x000ee40008041107 */
[----:B--23--:R-:W-:Y:S05]  /*4750*/  @!P2 BRA `(.L_x_75) ;  /* 0x00000040003ca947 */ /* 0x00cfea0003800000 */
.L_x_162:
[----:B------:R-:W2:Y:S01]  /*4760*/  LDC.64 R14, c[0x0][0xb10] ;  /* 0x0002c400ff0e7b82 */ /* 0x000ea20000000a00 */
[----:B------:R-:W-:Y:S01]  /*4770*/  @!P4 R2UR UR8, R20 ;  /* 0x000000001408c2ca */ /* 0x000fe200000e0000 */
[----:B------:R-:W-:Y:S01]  /*4780*/  VOTEU.ALL UP1, P4 ;  /* 0x0000000000ff7886 */ /* 0x000fe20002020000 */
[----:B------:R-:W-:Y:S01]  /*4790*/  @!P4 R2UR UR9, R21 ;  /* 0x000000001509c2ca */ /* 0x000fe200000e0000 */
[----:B------:R-:W-:Y:S01]  /*47a0*/  UMOV UR10, 0x0 ;  /* 0x00000000000a7882 */ /* 0x000fe20000000000 */
[----:B------:R-:W-:Y:S03]  /*47b0*/  UMOV UR11, 0x10000000 ;  /* 0x10000000000b7882 */ /* 0x000fe60000000000 */
[----:B------:R-:W3:Y:S01]  /*47c0*/  LDC.64 R10, c[0x0][0xb18] ;  /* 0x0002c600ff0a7b82 */ /* 0x000ee20000000a00 */
[----:B------:R-:W-:Y:S01]  /*47d0*/  @!UP1 UIADD3 UR18, UPT, UPT, UR34, 0x40, URZ ;  /* 0x0000004022129890 */ /* 0x000fe2000fffe0ff */
[----:B------:R-:W-:Y:S01]  /*47e0*/  @P3 SHF.R.U32.HI R24, RZ, 0x10, R29 ;  /* 0x00000010ff183819 */ /* 0x000fe2000001161d */
[----:B------:R-:W-:Y:S01]  /*47f0*/  @!UP1 UIADD3 UR16, UPT, UPT, UR7, 0x2200, URZ ;  /* 0x0000220007109890 */ /* 0x000fe2000fffe0ff */
[----:B------:R-:W-:Y:S01]  /*4800*/  VIADD R27, R27, 0x1 ;  /* 0x000000011b1b7836 */ /* 0x000fe20000000000 */
[----:B------:R-:W-:Y:S03]  /*4810*/  VOTEU.ALL UP1, P4 ;  /* 0x0000000000ff7886 */ /* 0x000fe60002020000 */
[----:B------:R-:W5:Y:S01]  /*4820*/  @!P1 LDC R0, c[0x0][0xb20] ;  /* 0x0002c800ff009b82 */ /* 0x000f620000000800 */
[----:B------:R-:W-:Y:S01]  /*4830*/  UMOV UR19, UR35 ;  /* 0x0000002300137c82 */ /* 0x000fe20008000000 */
[----:B------:R-:W-:Y:S01]  /*4840*/  IMAD.U32 R21, RZ, RZ, UR8 ;  /* 0x00000008ff157e24 */ /* 0x000fe2000f8e00ff */
[----:B------:R-:W-:Y:S05]  /*4850*/  UMOV UR20, UR36 ;  /* 0x0000002400147c82 */ /* 0x000fea0008000000 */
[----:B-1----:R-:W1:Y:S01]  /*4860*/  @!P1 LDC R3, c[0x0][0xb0c] ;  /* 0x0002c300ff039b82 */ /* 0x002e620000000800 */
[----:B------:R-:W-:Y:S01]  /*4870*/  IMAD.U32 R20, RZ, RZ, UR9 ;  /* 0x00000009ff147e24 */ /* 0x000fe2000f8e00ff */
[----:B------:R-:W-:Y:S01]  /*4880*/  UPRMT UR8, UR37, 0x654, UR17 ;  /* 0x0000065425087896 */ /* 0x000fe20008000011 */
[----:B------:R-:W-:Y:S03]  /*4890*/  @!P4 R2UR UR15, R21 ;  /* 0x00000000150fc2ca */ /* 0x000fe600000e0000 */
[----:B------:R-:W-:Y:S01]  /*48a0*/  @!P4 R2UR UR14, R20 ;  /* 0x00000000140ec2ca */ /* 0x000fe200000e0000 */
[----:B------:R-:W-:Y:S11]  /*48b0*/  @!P4 IMAD.MOV.U32 R20, RZ, RZ, 0x1000 ;  /* 0x00001000ff14c424 */ /* 0x000ff600078e00ff */
[----:B------:R-:W-:Y:S01]  /*48c0*/  @!UPT UIADD3 URZ, UPT, UPT, URZ, URZ, URZ ;  /* 0x000000fffffff290 */ /* 0x000fe2000fffe0ff */
[----:B------:R1:W-:Y:S01]  /*48d0*/  @!UP1 UTMALDG.3D [UR16], [UR14], desc[UR10] ;  /* 0x00000a100e0095b4 */ /* 0x0003e20008011000 */
[----:B------:R1:W-:Y:S02]  /*48e0*/  @!P4 SYNCS.ARRIVE.TRANS64.RED.A0TR RZ, [UR7+0x40], R20 ;  /* 0x00004014ffffc9a7 */ /* 0x0003e40008300407 */
[----:B-1----:R-:W-:Y:S01]  /*48f0*/  @!P1 ISETP.NE.AND P2, PT, R3, 0x1, PT ;  /* 0x000000010300980c */ /* 0x002fe20003f45270 */
[C---:B--2---:R-:W-:Y:S01]  /*4900*/  @!P1 IMAD.HI.U32 R14, R13.reuse, R14, RZ ;  /* 0x0000000e0d0e9227 */ /* 0x044fe200078e00ff */
[----:B---3--:R-:W-:Y:S03]  /*4910*/  @!P1 ISETP.NE.AND P0, PT, R10, 0x1, PT ;  /* 0x000000010a00980c */ /* 0x008fe60003f05270 */
[C---:B------:R-:W-:Y:S01]  /*4920*/  @!P1 IMAD.HI.U32 R11, R8.reuse, R11, RZ ;  /* 0x0000000b080b9227 */ /* 0x040fe200078e00ff */
[----:B------:R-:W-:Y:S04]  /*4930*/  @!P1 SHF.R.U32.HI R14, RZ, R15, R14 ;  /* 0x0000000fff0e9219 */ /* 0x000fe8000001160e */
[----:B-----5:R-:W-:Y:S01]  /*4940*/  @!P1 SHF.R.U32.HI R9, RZ, R0, R11 ;  /* 0x00000000ff099219 */ /* 0x020fe2000001160b */
[----:B------:R-:W-:Y:S01]  /*4950*/  SYNCS.ARRIVE.TRANS64.RED.A1T0 RZ, [UR8], RZ ;  /* 0x000000ffffff79a7 */ /* 0x000fe20008100408 */
[----:B------:R-:W-:Y:S02]  /*4960*/  @!P1 SEL R14, R13, R14, !P2 ;  /* 0x0000000e0d0e9207 */ /* 0x000fe40005000000 */
[----:B------:R-:W-:Y:S01]  /*4970*/  @!P1 SEL R9, R8, R9, !P0 ;  /* 0x0000000908099207 */ /* 0x000fe20004000000 */
[----:B------:R-:W1:Y:S04]  /*4980*/  SYNCS.PHASECHK.TRANS64.TRYWAIT P5, [UR7+0x68], R12 ;  /* 0x0000680cff0075a7 */ /* 0x000e6800080a1107 */
[----:B------:R-:W-:Y:S02]  /*4990*/  @!P1 IMAD.IADD R0, R9, 0x1, -R14 ;  /* 0x0000000109009824 */ /* 0x000fe400078e0a0e */
[----:B------:R-:W-:Y:S02]  /*49a0*/  @!P1 IMAD.IADD R9, R14, 0x1, -R9 ;  /* 0x000000010e099824 */ /* 0x000fe400078e0a09 */
[----:B------:R-:W-:Y:S02]  /*49b0*/  @!P1 IMAD R13, R0, R3, R13 ;  /* 0x00000003000d9224 */ /* 0x000fe400078e020d */
[----:B------:R-:W-:Y:S01]  /*49c0*/  @!P1 IMAD R8, R9, R10, R8 ;  /* 0x0000000a09089224 */ /* 0x000fe200078e0208 */
[----:B-1----:R-:W-:Y:S06]  /*49d0*/  @!P5 BRA `(.L_x_76) ;  /* 0x0000003c00b4d947 */ /* 0x002fec0003800000 */
.L_x_164:
[----:B-1----:R-:W-:Y:S01]  /*49e0*/  @!P4 IADD3 R3, P0, PT, R36, 0x580, RZ ;  /* 0x000005802403c810 */ /* 0x002fe20007f1e0ff */
[----:B------:R-:W-:Y:S01]  /*49f0*/  VOTEU.ALL UP1, P4 ;  /* 0x0000000000ff7886 */ /* 0x000fe20002020000 */
[----:B------:R-:W-:Y:S01]  /*4a00*/  UMOV UR18, 0x0 ;  /* 0x0000000000127882 */ /* 0x000fe20000000000 */
[----:B------:R-:W-:Y:S01]  /*4a10*/  UMOV UR19, 0x10000000 ;  /* 0x1000000000137882 */ /* 0x000fe20000000000 */
[----:B------:R-:W-:Y:S01]  /*4a20*/  @!P4 R2UR UR9, R3 ;  /* 0x000000000309c2ca */ /* 0x000fe200000e0000 */
[----:B------:R-:W-:Y:S01]  /*4a30*/  @!P4 IMAD.X R0, RZ, RZ, R37, P0 ;  /* 0x000000ffff00c224 */ /* 0x000fe200000e0625 */
[----:B------:R-:W-:Y:S01]  /*4a40*/  @!UP1 UIADD3 UR10, UPT, UPT, UR34, 0x60, URZ ;  /* 0x00000060220a9890 */ /* 0x000fe2000fffe0ff */
[----:B------:R-:W-:Y:S01]  /*4a50*/  ISETP.NE.AND P0, PT, R27, 0x2, PT ;  /* 0x000000021b00780c */ /* 0x000fe20003f05270 */
[----:B------:R-:W-:Y:S01]  /*4a60*/  UMOV UR11, UR35 ;  /* 0x00000023000b7c82 */ /* 0x000fe20008000000 */
[----:B------:R-:W-:Y:S01]  /*4a70*/  UMOV UR12, UR36 ;  /* 0x00000024000c7c82 */ /* 0x000fe20008000000 */
[----:B------:R-:W-:Y:S01]  /*4a80*/  @!P4 R2UR UR8, R0 ;  /* 0x000000000008c2ca */ /* 0x000fe200000e0000 */
[----:B------:R-:W-:Y:S01]  /*4a90*/  IMAD.IADD R20, R8, 0x1, R58 ;  /* 0x0000000108147824 */ /* 0x000fe200078e023a */
[----:B------:R-:W-:Y:S01]  /*4aa0*/  @P3 R2UR UR36, R24 ;  /* 0x00000000182432ca */ /* 0x000fe200000e0000 */
[----:B------:R-:W-:Y:S01]  /*4ab0*/  IMAD.IADD R21, R13, 0x1, R60 ;  /* 0x000000010d157824 */ /* 0x000fe200078e023c */
[----:B------:R-:W-:Y:S02]  /*4ac0*/  SEL R0, RZ, 0x1, P0 ;  /* 0x00000001ff007807 */ /* 0x000fe40000000000 */
[----:B------:R-:W-:Y:S01]  /*4ad0*/  LOP3.LUT R32, R32, 0x1, RZ, 0x3c, !PT ;  /* 0x0000000120207812 */ /* 0x000fe200078e3cff */
[----:B------:R-:W-:Y:S01]  /*4ae0*/  IMAD.U32 R10, RZ, RZ, UR9 ;  /* 0x00000009ff0a7e24 */ /* 0x000fe2000f8e00ff */
[----:B------:R-:W-:Y:S01]  /*4af0*/  @!UP1 UIADD3 UR9, UPT, UPT, UR7, 0x48, URZ ;  /* 0x0000004807099890 */ /* 0x000fe2000fffe0ff */
[----:B------:R-:W-:Y:S02]  /*4b00*/  LOP3.LUT R25, R25, R0, RZ, 0x3c, !PT ;  /* 0x0000000019197212 */ /* 0x000fe400078e3cff */
[----:B------:R-:W-:Y:S02]  /*4b10*/  SEL R27, R27, RZ, P0 ;  /* 0x000000ff1b1b7207 */ /* 0x000fe40000000000 */
[----:B------:R-:W-:Y:S01]  /*4b20*/  IMAD.U32 R11, RZ, RZ, UR8 ;  /* 0x00000008ff0b7e24 */ /* 0x000fe2000f8e00ff */
[----:B------:R-:W-:Y:S01]  /*4b30*/  @!P4 R2UR UR14, R10 ;  /* 0x000000000a0ec2ca */ /* 0x000fe200000e0000 */
[----:B------:R-:W-:Y:S01]  /*4b40*/  @!UP1 UIADD3 UR8, UPT, UPT, UR7, 0x3200, URZ ;  /* 0x0000320007089890 */ /* 0x000fe2000fffe0ff */
[----:B------:R-:W-:Y:S02]  /*4b50*/  VOTEU.ALL UP1, P4 ;  /* 0x0000000000ff7886 */ /* 0x000fe40002020000 */
[----:B------:R-:W-:Y:S11]  /*4b60*/  @!P4 R2UR UR15, R11 ;  /* 0x000000000b0fc2ca */ /* 0x000ff600000e0000 */
[----:B------:R-:W-:Y:S02]  /*4b70*/  @!UPT UIADD3 URZ, UPT, UPT, URZ, URZ, URZ ;  /* 0x000000fffffff290 */ /* 0x000fe4000fffe0ff */
[----:B------:R2:W-:Y:S01]  /*4b80*/  @!UP1 UTMALDG.3D [UR8], [UR14], desc[UR18] ;  /* 0x000012080e0095b4 */ /* 0x0005e20008011000 */
[----:B------:R2:W-:Y:S01]  /*4b90*/  @!P4 SYNCS.ARRIVE.TRANS64.RED.A0TR RZ, [UR7+0x48], R23 ;  /* 0x00004817ffffc9a7 */ /* 0x0005e20008300407 */
[----:B------:R-:W-:Y:S01]  /*4ba0*/  UPLOP3.LUT UP1, UPT, UPT, UPT, UPT, 0x80, 0x8 ;  /* 0x000000000008789c */ /* 0x000fe20003f2f070 */
[----:B------:R-:W-:Y:S01]  /*4bb0*/  SYNCS.ARRIVE.TRANS64.RED.A1T0 RZ, [UR13], RZ ;  /* 0x000000ffffff79a7 */ /* 0x000fe2000810040d */
[----:B------:R-:W-:Y:S09]  /*4bc0*/  @P3 BRA `(.L_x_77) ;  /* 0xfffffff000943947 */ /* 0x000ff2000383ffff */
[----:B------:R-:W-:-:S04]  /*4bd0*/  SHF.L.U32 R3, R32, 0x1f, RZ ;  /* 0x0000001f20037819 */ /* 0x000fc800000006ff */
[----:B------:R-:W1:Y:S02]  /*4be0*/  SYNCS.PHASECHK.TRANS64.TRYWAIT P0, [UR7+0x50], R3 ;  /* 0x00005003ff0075a7 */ /* 0x000e640008001107 */
[----:B-1----:R-:W-:Y:S05]  /*4bf0*/  @!P0 BRA `(.L_x_78) ;  /* 0x0000003c00448947 */ /* 0x002fea0003800000 */
.L_x_166:
[----:B------:R-:W3:Y:S02]  /*4c00*/  SYNCS.PHASECHK.TRANS64.TRYWAIT P0, [UR7+0x58], R3 ;  /* 0x00005803ff0075a7 */ /* 0x000ee40008001107 */
[----:B---3--:R-:W-:Y:S05]  /*4c10*/  @!P0 BRA `(.L_x_79) ;  /* 0x0000003c00548947 */ /* 0x008fea0003800000 */
.L_x_168:
[----:B------:R-:W3:Y:S02]  /*4c20*/  SYNCS.PHASECHK.TRANS64.TRYWAIT P0, [UR7+0x60], R3 ;  /* 0x00006003ff0075a7 */ /* 0x000ee40008001107 */
[----:B---3--:R-:W-:Y:S05]  /*4c30*/  @!P0 BRA `(.L_x_80) ;  /* 0x0000003c00648947 */ /* 0x008fea0003800000 */
.L_x_170:
[----:B-1----:R-:W-:-:S07]  /*4c40*/  MOV R0, UR7 ;  /* 0x0000000700007c02 */ /* 0x002fce0008000f00 */
.L_x_81:
[----:B-1----:R-:W-:-:S04]  /*4c50*/  SHF.L.U32 R3, R32, 0x1f, RZ ;  /* 0x0000001f20037819 */ /* 0x002fc800000006ff */
[----:B------:R1:W3:Y:S03]  /*4c60*/  SYNCS.PHASECHK.TRANS64.TRYWAIT P0, [R0+URZ+0x68], R3 ;  /* 0x00006803000075a7 */ /* 0x0002e600080011ff */
[----:B---3--:R-:W-:Y:S05]  /*4c70*/  @!P0 NANOSLEEP.SYNCS 0x989680 ;  /* 0x009896800000895d */ /* 0x008fea0003900000 */
[----:B------:R-:W3:Y:S02]  /*4c80*/  @!P0 SYNCS.PHASECHK.TRANS64 P0, [R0+URZ+0x68], R3 ;  /* 0x00006803000085a7 */ /* 0x000ee400080010ff */
[----:B--23--:R-:W-:Y:S05]  /*4c90*/  @P0 EXIT ;  /* 0x000000000000094d */ /* 0x00cfea0003800000 */
[----:B------:R-:W-:Y:S05]  /*4ca0*/  BRA `(.L_x_81) ;  /* 0xfffffffc00e87947 */ /* 0x000fea000383ffff */
.L_x_66:
[----:B------:R-:W-:-:S06]  /*4cb0*/  UISETP.GE.AND UP1, UPT, UR8, 0x4, UPT ;  /* 0x000000040800788c */ /* 0x000fcc000bf26270 */
[----:B------:R-:W-:-:S13]  /*4cc0*/  PLOP3.LUT P0, PT, PT, PT, UP1, 0x80, 0x8 ;  /* 0x000000000008781c */ /* 0x000fda0003f0f018 */
[----:B------:R-:W-:Y:S05]  /*4cd0*/  @!P0 EXIT ;  /* 0x000000000000894d */ /* 0x000fea0003800000 */
[----:B------:R-:W-:Y:S01]  /*4ce0*/  BAR.SYNC.DEFER_BLOCKING 0x6, 0xa0 ;  /* 0x0182800000007b1d */ /* 0x000fe20000010000 */
[C---:B------:R-:W-:Y:S01]  /*4cf0*/  IMAD.SHL.U32 R7, R72.reuse, 0x20, RZ ;  /* 0x0000002048077824 */ /* 0x040fe200078e00ff */
[C---:B------:R-:W-:Y:S01]  /*4d00*/  LOP3.LUT P0, RZ, R72.reuse, 0x4, RZ, 0xc0, !PT ;  /* 0x0000000448ff7812 */ /* 0x040fe2000780c0ff */
[C---:B------:R-:W-:Y:S01]  /*4d10*/  IMAD.SHL.U32 R64, R72.reuse, 0x10, RZ ;  /* 0x0000001048407824 */ /* 0x040fe200078e00ff */
[----:B------:R-:W-:Y:S01]  /*4d20*/  CS2R R68, SRZ ;  /* 0x0000000000447805 */ /* 0x000fe2000001ff00 */
[C---:B------:R-:W-:Y:S01]  /*4d30*/  IMAD.SHL.U32 R5, R72.reuse, 0x4, RZ ;  /* 0x0000000448057824 */ /* 0x040fe200078e00ff */
[----:B------:R-:W-:Y:S02]  /*4d40*/  UMOV UR48, 0x400 ;  /* 0x0000040000307882 */ /* 0x000fe40000000000 */
[----:B------:R-:W1:Y:S01]  /*4d50*/  LDC R63, c[0x0][0x370] ;  /* 0x0000dc00ff3f7b82 */ /* 0x000e620000000800 */
[----:B------:R-:W-:Y:S01]  /*4d60*/  ULEA UR48, UR37, UR48, 0x18 ;  /* 0x0000003025307291 */ /* 0x000fe2000f8ec0ff */
[----:B------:R-:W-:Y:S01]  /*4d70*/  LOP3.LUT R0, R7, 0xc0, RZ, 0xc0, !PT ;  /* 0x000000c007007812 */ /* 0x000fe200078ec0ff */
[----:B------:R-:W-:Y:S01]  /*4d80*/  IMAD.U32 R32, R72, 0x10000, RZ ;  /* 0x0001000048207824 */ /* 0x000fe200078e00ff */
[----:B------:R-:W-:Y:S01]  /*4d90*/  LOP3.LUT R64, R64, 0x600, RZ, 0xc0, !PT ;  /* 0x0000060040407812 */ /* 0x000fe200078ec0ff */
[----:B------:R-:W-:Y:S01]  /*4da0*/  UIADD3 UR4, UPT, UPT, UR48, 0x200, URZ ;  /* 0x0000020030047890 */ /* 0x000fe2000fffe0ff */
[----:B------:R-:W-:Y:S01]  /*4db0*/  LOP3.LUT R5, R0, 0x18, R5, 0xf8, !PT ;  /* 0x0000001800057812 */ /* 0x000fe200078ef805 */
[----:B------:R-:W-:Y:S01]  /*4dc0*/  IMAD.MOV.U32 R71, RZ, RZ, 0x20 ;  /* 0x00000020ff477424 */ /* 0x000fe200078e00ff */
[----:B------:R-:W2:Y:S01]  /*4dd0*/  LDC R28, c[0x0][0xb0c] ;  /* 0x0002c300ff1c7b82 */ /* 0x000ea20000000800 */
[----:B------:R-:W-:Y:S01]  /*4de0*/  SHF.R.U32.HI R0, RZ, 0x1, R72 ;  /* 0x00000001ff007819 */ /* 0x000fe20000011648 */
[----:B------:R-:W-:Y:S01]  /*4df0*/  IMAD.MOV.U32 R70, RZ, RZ, 0x1 ;  /* 0x00000001ff467424 */ /* 0x000fe200078e00ff */
[--C-:B------:R-:W-:Y:S01]  /*4e00*/  LOP3.LUT R64, R64, 0x20, R7.reuse, 0xf8, !PT ;  /* 0x0000002040407812 */ /* 0x100fe200078ef807 */
[----:B------:R-:W-:Y:S01]  /*4e10*/  IMAD.MOV.U32 R30, RZ, RZ, RZ ;  /* 0x000000ffff1e7224 */ /* 0x000fe200078e00ff */
[----:B------:R-:W-:Y:S01]  /*4e20*/  LOP3.LUT R32, R32, 0x600000, RZ, 0xc0, !PT ;  /* 0x0060000020207812 */ /* 0x000fe200078ec0ff */
[----:B------:R-:W-:Y:S01]  /*4e30*/  IMAD.MOV.U32 R75, RZ, RZ, RZ ;  /* 0x000000ffff4b7224 */ /* 0x000fe200078e00ff */
[----:B------:R-:W-:Y:S01]  /*4e40*/  LOP3.LUT R5, R5, 0x8, R0, 0x78, !PT ;  /* 0x0000000805057812 */ /* 0x000fe200078e7800 */
[----:B------:R-:W4:Y:S01]  /*4e50*/  LDC R61, c[0x0][0xb20] ;  /* 0x0002c800ff3d7b82 */ /* 0x000f220000000800 */
[----:B------:R-:W3:Y:S01]  /*4e60*/  LDS R3, [UR48+0x130] ;  /* 0x00013030ff037984 */ /* 0x000ee20008000800 */
[----:B------:R-:W-:Y:S01]  /*4e70*/  LOP3.LUT R64, R64, 0x100, R7, 0xf8, !PT ;  /* 0x0000010040407812 */ /* 0x000fe200078ef807 */
[----:B------:R-:W-:Y:S01]  /*4e80*/  IMAD.U32 R66, RZ, RZ, UR4 ;  /* 0x00000004ff427e24 */ /* 0x000fe2000f8e00ff */
[----:B------:R-:W-:Y:S01]  /*4e90*/  LOP3.LUT R72, R72, 0x60, RZ, 0xc0, !PT ;  /* 0x0000006048487812 */ /* 0x000fe200078ec0ff */
[----:B------:R-:W1:Y:S01]  /*4ea0*/  LDCU.64 UR52, c[0x0][0x348] ;  /* 0x00006900ff3477ac */ /* 0x000e620008000a00 */
[----:B------:R-:W-:-:S02]  /*4eb0*/  LOP3.LUT R64, R64, R5, RZ, 0xfc, !PT ;  /* 0x0000000540407212 */ /* 0x000fc400078efcff */
[----:B------:R-:W1:Y:S01]  /*4ec0*/  LDC R27, c[0x0][0xb30] ;  /* 0x0002cc00ff1b7b82 */ /* 0x000e620000000800 */
[----:B------:R-:W-:Y:S01]  /*4ed0*/  SEL R71, R71, 0xffffffe0, !P0 ;  /* 0xffffffe047477807 */ /* 0x000fe20004000000 */
[----:B------:R-:W1:Y:S01]  /*4ee0*/  LDCU.64 UR38, c[0x0][0x888] ;  /* 0x00011100ff2677ac */ /* 0x000e620008000a00 */
[----:B------:R-:W1:Y:S05]  /*4ef0*/  LDCU.64 UR44, c[0x0][0x890] ;  /* 0x00011200ff2c77ac */ /* 0x000e6a0008000a00 */
[----:B------:R-:W1:Y:S01]  /*4f00*/  LDC.64 R56, c[0x0][0xb10] ;  /* 0x0002c400ff387b82 */ /* 0x000e620000000a00 */
[----:B------:R-:W-:Y:S01]  /*4f10*/  UMOV UR49, URZ ;  /* 0x000000ff00317c82 */ /* 0x000fe20008000000 */
[----:B------:R-:W-:-:S06]  /*4f20*/  UMOV UR51, URZ ;  /* 0x000000ff00337c82 */ /* 0x000fcc0008000000 */
[----:B------:R-:W1:Y:S08]  /*4f30*/  LDC.64 R24, c[0x0][0xb18] ;  /* 0x0002c600ff187b82 */ /* 0x000e700000000a00 */
[----:B------:R-:W1:Y:S08]  /*4f40*/  LDC.64 R22, c[0x0][0xb28] ;  /* 0x0002ca00ff167b82 */ /* 0x000e700000000a00 */
[----:B------:R-:W1:Y:S01]  /*4f50*/  LDC.64 R54, c[0x0][0x8b0] ;  /* 0x00022c00ff367b82 */ /* 0x000e620000000a00 */
[----:B---3--:R-:W-:-:S07]  /*4f60*/  IMAD.IADD R32, R3, 0x1, R32 ;  /* 0x0000000103207824 */ /* 0x008fce00078e0220 */
[----:B------:R-:W3:Y:S08]  /*4f70*/  LDC.64 R52, c[0x0][0x8a8] ;  /* 0x00022a00ff347b82 */ /* 0x000ef00000000a00 */
[----:B--2-4-:R-:W1:Y:S02]  /*4f80*/  LDC R62, c[0x0][0x374] ;  /* 0x0000dd00ff3e7b82 */ /* 0x014e640000000800 */
.L_x_125:
[C---:B------:R-:W-:Y:S02]  /*4f90*/  LEA R0, R75.reuse, UR48, 0x3 ;  /* 0x000000304b007c11 */ /* 0x040fe4000f8e18ff */
[----:B------:R-:W-:Y:S02]  /*4fa0*/  SHF.L.U32 R3, R68, 0x1f, RZ ;  /* 0x0000001f44037819 */ /* 0x000fe400000006ff */
[----:B------:R-:W-:Y:S02]  /*4fb0*/  LEA R16, R75, UR48, 0x4 ;  /* 0x000000304b107c11 */ /* 0x000fe4000f8e20ff */
[----:B------:R-:W2:Y:S02]  /*4fc0*/  SYNCS.PHASECHK.TRANS64.TRYWAIT P0, [R0+URZ+0x80], R3 ;  /* 0x00008003000075a7 */ /* 0x000ea400080011ff */
[----:B-12---:R-:W-:Y:S05]  /*4fd0*/  @!P0 BRA `(.L_x_82) ;  /* 0x0000003800948947 */ /* 0x006fea0003800000 */
.L_x_171:
[----:B------:R-:W4:Y:S01]  /*4fe0*/  LDC.64 R12, c[0x0][0xb10] ;  /* 0x0002c400ff0c7b82 */ /* 0x000f220000000a00 */
[----:B------:R-:W3:Y:S01]  /*4ff0*/  LDS.128 R16, [R16+0x110] ;  /* 0x0001100010107984 */ /* 0x000ee20000000c00 */
[----:B-1----:R-:W-:Y:S01]  /*5000*/  ISETP.NE.AND P1, PT, R27, 0x1, PT ;  /* 0x000000011b00780c */ /* 0x002fe20003f25270 */
[----:B--2---:R-:W-:Y:S01]  /*5010*/  VIADD R0, R0, 0x90 ;  /* 0x0000009000007836 */ /* 0x004fe20000000000 */
[----:B------:R-:W-:Y:S04]  /*5020*/  ISETP.GE.AND P0, PT, R26, 0x1, PT ;  /* 0x000000011a00780c */ /* 0x000fe80003f06270 */
[----:B------:R-:W1:Y:S01]  /*5030*/  LDC.64 R10, c[0x0][0xb18] ;  /* 0x0002c600ff0a7b82 */ /* 0x000e620000000a00 */
[----:B------:R-:W-:Y:S01]  /*5040*/  PRMT R0, RZ, 0x654, R0 ;  /* 0x00000654ff007816 */ /* 0x000fe20000000000 */
[----:B------:R-:W-:Y:S01]  /*5050*/  @!PT LDS RZ, [RZ] ;  /* 0x00000000fffff984 */ /* 0x000fe20000000800 */
[----:B------:R-:W-:Y:S01]  /*5060*/  @!PT LDS RZ, [RZ] ;  /* 0x00000000fffff984 */ /* 0x000fe20000000800 */
[----:B------:R-:W-:Y:S01]  /*5070*/  @!PT LDS RZ, [RZ] ;  /* 0x00000000fffff984 */ /* 0x000fe20000000800 */
[----:B------:R-:W-:Y:S01]  /*5080*/  @!PT LDS RZ, [RZ] ;  /* 0x00000000fffff984 */ /* 0x000fe20000000800 */
[----:B------:R2:W-:Y:S06]  /*5090*/  MEMBAR.ALL.CTA ;  /* 0x0000000000007992 */ /* 0x0005ec0000008000 */
[----:B--2---:R-:W2:Y:S01]  /*50a0*/  FENCE.VIEW.ASYNC.S ;  /* 0x00000000000073c6 */ /* 0x004ea20000000000 */
[----:B------:R-:W1:Y:S08]  /*50b0*/  @!P1 LDC R14, c[0x0][0xb20] ;  /* 0x0002c800ff0e9b82 */ /* 0x000e700000000800 */
[----:B------:R-:W1:Y:S01]  /*50c0*/  @!P1 LDC R9, c[0x0][0xb0c] ;  /* 0x0002c300ff099b82 */ /* 0x000e620000000800 */
[----:B--2---:R2:W-:Y:S01]  /*50d0*/  SYNCS.ARRIVE.TRANS64.RED.A1T0 RZ, [R0+URZ], RZ ;  /* 0x000000ff00ff79a7 */ /* 0x0045e200081004ff */
[----:B---3--:R-:W-:Y:S04]  /*50e0*/  LOP3.LUT P4, RZ, R18, 0x1, RZ, 0xc0, !PT ;  /* 0x0000000112ff7812 */ /* 0x008fe8000788c0ff */
[----:B------:R-:W-:Y:S09]  /*50f0*/  P2R R73, PR, RZ, 0x10 ;  /* 0x00000010ff497803 */ /* 0x000ff20000000000 */
[----:B------:R-:W-:Y:S02]  /*5100*/  @P4 MOV R31, R16 ;  /* 0x00000010001f4202 */ /* 0x000fe40000000f00 */
[----:B------:R-:W-:Y:S01]  /*5110*/  @P4 LOP3.LUT R29, R17, 0xffff, RZ, 0xc0, !PT ;  /* 0x0000ffff111d4812 */ /* 0x000fe200078ec0ff */
[----:B--2-4-:R-:W-:Y:S06]  /*5120*/  @!P0 BRA `(.L_x_83) ;  /* 0x0000000000a48947 */ /* 0x014fec0003800000 */
[----:B------:R-:W-:Y:S01]  /*5130*/  IMAD.HI.U32 R36, R62, R25, RZ ;  /* 0x000000193e247227 */ /* 0x000fe200078e00ff */
[----:B------:R-:W-:Y:S02]  /*5140*/  ISETP.NE.AND P0, PT, R24, 0x1, PT ;  /* 0x000000011800780c */ /* 0x000fe40003f05270 */
[----:B------:R-:W-:Y:S01]  /*5150*/  ISETP.NE.AND P2, PT, R26, 0x1, PT ;  /* 0x000000011a00780c */ /* 0x000fe20003f45270 */
[-C--:B------:R-:W-:Y:S01]  /*5160*/  IMAD.HI.U32 R34, R63, R56.reuse, RZ ;  /* 0x000000383f227227 */ /* 0x080fe200078e00ff */
[----:B------:R-:W-:Y:S02]  /*5170*/  SHF.R.U32.HI R37, RZ, R61, R36 ;  /* 0x0000003dff257219 */ /* 0x000fe40000011624 */
[----:B------:R-:W-:Y:S01]  /*5180*/  ISETP.NE.AND P3, PT, R28, 0x1, PT ;  /* 0x000000011c00780c */ /* 0x000fe20003f65270 */
[----:B------:R-:W-:Y:S01]  /*5190*/  IMAD.HI.U32 R40, R29, R25, RZ ;  /* 0x000000191d287227 */ /* 0x000fe200078e00ff */
[----:B------:R-:W-:Y:S02]  /*51a0*/  SHF.R.U32.HI R34, RZ, R57, R34 ;  /* 0x00000039ff227219 */ /* 0x000fe40000011622 */
[----:B------:R-:W-:Y:S01]  /*51b0*/  SEL R3, R62, R37, !P0 ;  /* 0x000000253e037207 */ /* 0x000fe20004000000 */
[----:B------:R-:W-:Y:S01]  /*51c0*/  IMAD.HI.U32 R38, R31, R56, RZ ;  /* 0x000000381f267227 */ /* 0x000fe200078e00ff */
[----:B------:R-:W-:Y:S03]  /*51d0*/  SEL R7, R63, R34, !P3 ;  /* 0x000000223f077207 */ /* 0x000fe60005800000 */
[-C--:B------:R-:W-:Y:S01]  /*51e0*/  IMAD.HI.U32 R34, R3, R22.reuse, RZ ;  /* 0x0000001603227227 */ /* 0x080fe200078e00ff */
[----:B------:R-:W-:Y:S03]  /*51f0*/  SHF.R.U32.HI R38, RZ, R57, R38 ;  /* 0x00000039ff267219 */ /* 0x000fe60000011626 */
[----:B------:R-:W-:Y:S01]  /*5200*/  IMAD.HI.U32 R36, R7, R22, RZ ;  /* 0x0000001607247227 */ /* 0x000fe200078e00ff */
[----:B------:R-:W-:Y:S02]  /*5210*/  @P2 SHF.R.U32.HI R3, RZ, R23, R34 ;  /* 0x00000017ff032219 */ /* 0x000fe40000011622 */
[----:B------:R-:W-:Y:S02]  /*5220*/  SHF.R.U32.HI R34, RZ, R61, R40 ;  /* 0x0000003dff227219 */ /* 0x000fe40000011628 */
[----:B------:R-:W-:Y:S01]  /*5230*/  @P2 SHF.R.U32.HI R7, RZ, R23, R36 ;  /* 0x00000017ff072219 */ /* 0x000fe20000011624 */
[C---:B------:R-:W-:Y:S01]  /*5240*/  IMAD R2, R26.reuse, R3, RZ ;  /* 0x000000031a027224 */ /* 0x040fe200078e02ff */
[----:B------:R-:W-:Y:S02]  /*5250*/  SEL R5, R29, R34, !P0 ;  /* 0x000000221d057207 */ /* 0x000fe40004000000 */
[----:B------:R-:W-:Y:S01]  /*5260*/  SEL R3, R31, R38, !P3 ;  /* 0x000000261f037207 */ /* 0x000fe20005800000 */
[----:B------:R-:W-:Y:S01]  /*5270*/  IMAD R4, R26, R7, RZ ;  /* 0x000000071a047224 */ /* 0x000fe200078e02ff */
[C---:B------:R-:W-:Y:S01]  /*5280*/  ISETP.GE.AND P0, PT, R5.reuse, R2, PT ;  /* 0x000000020500720c */ /* 0x040fe20003f06270 */
[----:B------:R-:W-:Y:S03]  /*5290*/  IMAD.HI.U32 R6, R5, R22, RZ ;  /* 0x0000001605067227 */ /* 0x000fe600078e00ff */
[----:B------:R-:W-:Y:S01]  /*52a0*/  ISETP.GE.OR P0, PT, R3, R4, P0 ;  /* 0x000000040300720c */ /* 0x000fe20000706670 */
[----:B------:R-:W-:Y:S01]  /*52b0*/  IMAD.MOV R4, RZ, RZ, -R3 ;  /* 0x000000ffff047224 */ /* 0x000fe200078e0a03 */
[-C--:B------:R-:W-:Y:S03]  /*52c0*/  SHF.R.U32.HI R6, RZ, R23.reuse, R6 ;  /* 0x00000017ff067219 */ /* 0x080fe60000011606 */
[----:B------:R-:W-:Y:S01]  /*52d0*/  IMAD R31, R28, R4, R31 ;  /* 0x000000041c1f7224 */ /* 0x000fe200078e021f */
[----:B------:R-:W-:Y:S05]  /*52e0*/  SEL R15, R5, R6, !P2 ;  /* 0x00000006050f7207 */ /* 0x000fea0005000000 */
[----:B------:R-:W-:Y:S02]  /*52f0*/  IMAD.MOV R6, RZ, RZ, -R15 ;  /* 0x000000ffff067224 */ /* 0x000fe400078e0a0f */
[C---:B------:R-:W-:Y:S04]  /*5300*/  @!P0 IMAD.HI.U32 R2, R3.reuse, R22, RZ ;  /* 0x0000001603028227 */ /* 0x040fe800078e00ff */
[----:B------:R-:W-:Y:S01]  /*5310*/  IMAD R6, R26, R6, R5 ;  /* 0x000000061a067224 */ /* 0x000fe200078e0205 */
[----:B------:R-:W-:Y:S04]  /*5320*/  @!P0 SHF.R.U32.HI R2, RZ, R23, R2 ;  /* 0x00000017ff028219 */ /* 0x000fe80000011602 */
[----:B------:R-:W-:Y:S02]  /*5330*/  @!P0 SEL R0, R3, R2, !P2 ;  /* 0x0000000203008207 */ /* 0x000fe40005000000 */
[----:B------:R-:W-:Y:S02]  /*5340*/  IADD3 R2, PT, PT, -R5, RZ, RZ ;  /* 0x000000ff05027210 */ /* 0x000fe40007ffe1ff */
[----:B------:R-:W-:Y:S01]  /*5350*/  @!P0 IADD3 R8, PT, PT, R15, -R0, RZ ;  /* 0x800000000f088210 */ /* 0x000fe20007ffe0ff */
[----:B------:R-:W-:Y:S02]  /*5360*/  @!P0 IMAD R0, R7, R6, R0 ;  /* 0x0000000607008224 */ /* 0x000fe400078e0200 */
[----:B------:R-:W-:Y:S02]  /*5370*/  IMAD R29, R24, R2, R29 ;  /* 0x00000002181d7224 */ /* 0x000fe400078e021d */
[----:B------:R-:W-:Y:S02]  /*5380*/  @!P0 IMAD R5, R8, R26, R3 ;  /* 0x0000001a08058224 */ /* 0x000fe400078e0203 */
[----:B------:R-:W-:Y:S04]  /*5390*/  @!P0 IMAD.MOV.U32 R3, RZ, RZ, R0 ;  /* 0x000000ffff038224 */ /* 0x000fe800078e0000 */
[----:B------:R-:W-:Y:S02]  /*53a0*/  IMAD R31, R3, R28, R31 ;  /* 0x0000001c031f7224 */ /* 0x000fe400078e021f */
[----:B------:R-:W-:Y:S07]  /*53b0*/  IMAD R29, R5, R24, R29 ;  /* 0x00000018051d7224 */ /* 0x000fee00078e021d */
.L_x_83:
[----:B-1----:R-:W-:Y:S01]  /*53c0*/  @!P1 ISETP.NE.AND P0, PT, R10, 0x1, PT ;  /* 0x000000010a00980c */ /* 0x002fe20003f05270 */
[----:B------:R-:W-:Y:S01]  /*53d0*/  @!P1 IMAD.HI.U32 R3, R29, R11, RZ ;  /* 0x0000000b1d039227 */ /* 0x000fe200078e00ff */
[----:B------:R-:W-:Y:S01]  /*53e0*/  R2UR UR42, R21 ;  /* 0x00000000152a72ca */ /* 0x000fe200000e0000 */
[----:B------:R-:W-:Y:S01]  /*53f0*/  BSSY.RECONVERGENT B6, `(.L_x_84) ;  /* 0x0000031000067945 */ /* 0x000fe20003800200 */
[----:B------:R-:W-:Y:S01]  /*5400*/  R2UR UR41, R20 ;  /* 0x00000000142972ca */ /* 0x000fe200000e0000 */
[----:B------:R-:W-:Y:S01]  /*5410*/  @!P1 IMAD.HI.U32 R0, R31, R12, RZ ;  /* 0x0000000c1f009227 */ /* 0x000fe200078e00ff */
[----:B------:R-:W-:Y:S02]  /*5420*/  @!P1 SHF.R.U32.HI R2, RZ, R14, R3 ;  /* 0x0000000eff029219 */ /* 0x000fe40000011603 */
[----:B------:R-:W-:Y:S01]  /*5430*/  @!P1 ISETP.NE.AND P2, PT, R9, 0x1, PT ;  /* 0x000000010900980c */ /* 0x000fe20003f45270 */
[----:B------:R-:W-:Y:S01]  /*5440*/  VIADD R75, R75, 0x1 ;  /* 0x000000014b4b7836 */ /* 0x000fe20000000000 */
[----:B------:R-:W-:Y:S02]  /*5450*/  @!P1 SEL R2, R29, R2, !P0 ;  /* 0x000000021d029207 */ /* 0x000fe40004000000 */
[----:B------:R-:W-:Y:S02]  /*5460*/  @!P1 SHF.R.U32.HI R0, RZ, R13, R0 ;  /* 0x0000000dff009219 */ /* 0x000fe40000011600 */
[----:B------:R-:W-:Y:S01]  /*5470*/  LOP3.LUT P0, RZ, R66, 0x1b0, RZ, 0xc0, !PT ;  /* 0x000001b042ff7812 */ /* 0x000fe2000780c0ff */
[----:B------:R-:W-:Y:S01]  /*5480*/  USHF.L.U32 UR42, UR42, 0x6, URZ ;  /* 0x000000062a2a7899 */ /* 0x000fe200080006ff */
[----:B------:R-:W-:Y:S01]  /*5490*/  @!P1 SEL R3, R31, R0, !P2 ;  /* 0x000000001f039207 */ /* 0x000fe20005000000 */
[----:B------:R-:W-:Y:S01]  /*54a0*/  USHF.L.U32 UR41, UR41, 0x7, URZ ;  /* 0x0000000729297899 */ /* 0x000fe200080006ff */
[----:B------:R-:W-:Y:S03]  /*54b0*/  @P4 SHF.R.U32.HI R67, RZ, 0x10, R17 ;  /* 0x00000010ff434819 */ /* 0x000fe60000011611 */
[----:B------:R-:W-:Y:S02]  /*54c0*/  @!P1 IMAD.IADD R0, R2, 0x1, -R3 ;  /* 0x0000000102009824 */ /* 0x000fe400078e0a03 */
[----:B------:R-:W-:Y:S02]  /*54d0*/  @!P1 IMAD.IADD R2, R3, 0x1, -R2 ;  /* 0x0000000103029824 */ /* 0x000fe400078e0a02 */
[----:B------:R-:W-:Y:S02]  /*54e0*/  @!P1 IMAD R31, R0, R9, R31 ;  /* 0x00000009001f9224 */ /* 0x000fe400078e021f */
[----:B------:R-:W-:Y:S01]  /*54f0*/  @!P1 IMAD R29, R2, R10, R29 ;  /* 0x0000000a021d9224 */ /* 0x000fe200078e021d */
[----:B------:R-:W-:Y:S06]  /*5500*/  @!P0 BRA `(.L_x_85) ;  /* 0x00000000007c8947 */ /* 0x000fec0003800000 */
[----:B------:R-:W1:Y:S01]  /*5510*/  LDCU.64 UR8, c[0x4][0x80] ;  /* 0x01001000ff0877ac */ /* 0x000e620008000a00 */
[----:B------:R-:W-:Y:S01]  /*5520*/  MOV R2, 0x0 ;  /* 0x0000000000027802 */ /* 0x000fe20000000f00 */
[----:B------:R-:W-:Y:S02]  /*5530*/  HFMA2 R12, -RZ, RZ, 0, 5.9604644775390625e-08 ;  /* 0x00000001ff0c7431 */ /* 0x000fe400000001ff */
[----:B------:R-:W-:Y:S01]  /*5540*/  IMAD.MOV.U32 R8, RZ, RZ, 0x70 ;  /* 0x00000070ff087424 */ /* 0x000fe200078e00ff */
[----:B------:R2:W3:Y:S01]  /*5550*/  LDC.64 R14, c[0x4][R2] ;  /* 0x01000000020e7b82 */ /* 0x0004e20000000a00 */
[----:B------:R-:W4:Y:S01]  /*5560*/  LDCU.64 UR6, c[0x4][0x88] ;  /* 0x01001100ff0677ac */ /* 0x000f220008000a00 */
[----:B------:R-:W-:Y:S01]  /*5570*/  IMAD.MOV.U32 R13, RZ, RZ, RZ ;  /* 0x000000ffff0d7224 */ /* 0x000fe200078e00ff */
[----:B------:R-:W2:Y:S01]  /*5580*/  LDCU.64 UR4, c[0x4][0x8] ;  /* 0x01000100ff0477ac */ /* 0x000ea20008000a00 */
[----:B-1----:R-:W-:Y:S01]  /*5590*/  MOV R5, UR9 ;  /* 0x0000000900057c02 */ /* 0x002fe20008000f00 */
[----:B------:R-:W-:Y:S01]  /*55a0*/  IMAD.U32 R4, RZ, RZ, UR8 ;  /* 0x00000008ff047e24 */ /* 0x000fe2000f8e00ff */
[----:B----4-:R-:W-:Y:S01]  /*55b0*/  MOV R7, UR7 ;  /* 0x0000000700077c02 */ /* 0x010fe20008000f00 */
[----:B------:R-:W-:Y:S01]  /*55c0*/  IMAD.U32 R6, RZ, RZ, UR6 ;  /* 0x00000006ff067e24 */ /* 0x000fe2000f8e00ff */
[----:B--2---:R-:W-:Y:S01]  /*55d0*/  MOV R11, UR5 ;  /* 0x00000005000b7c02 */ /* 0x004fe20008000f00 */
[----:B------:R-:W-:Y:S02]  /*55e0*/  IMAD.U32 R10, RZ, RZ, UR4 ;  /* 0x00000004ff0a7e24 */ /* 0x000fe4000f8e00ff */
[----:B------:R-:W-:Y:S07]  /*55f0*/  LEPC R20, `(.L_x_86) ;  /* 0x000000001014794e */ /* 0x000fee0000000000 */
[----:B---3-5:R-:W-:Y:S05]  /*5600*/  CALL.ABS.NOINC R14 ;  /* 0x000000000e007343 */ /* 0x028fea0003c00000 */
.L_x_86:
[----:B------:R-:W1:Y:S01]  /*5610*/  LDCU.64 UR8, c[0x4][0x80] ;  /* 0x01001000ff0877ac */ /* 0x000e620008000a00 */
[----:B------:R-:W2:Y:S01]  /*5620*/  LDC.64 R2, c[0x4][R2] ;  /* 0x0100000002027b82 */ /* 0x000ea20000000a00 */
[----:B------:R-:W-:Y:S02]  /*5630*/  HFMA2 R12, -RZ, RZ, 0, 5.9604644775390625e-08 ;  /* 0x00000001ff0c7431 */ /* 0x000fe400000001ff */
[----:B------:R-:W-:Y:S02]  /*5640*/  IMAD.MOV.U32 R8, RZ, RZ, 0x70 ;  /* 0x00000070ff087424 */ /* 0x000fe400078e00ff */
[----:B------:R-:W-:Y:S01]  /*5650*/  IMAD.MOV.U32 R13, RZ, RZ, RZ ;  /* 0x000000ffff0d7224 */ /* 0x000fe200078e00ff */
[----:B------:R-:W3:Y:S01]  /*5660*/  LDCU.64 UR6, c[0x4][0x88] ;  /* 0x01001100ff0677ac */ /* 0x000ee20008000a00 */
[----:B------:R-:W4:Y:S01]  /*5670*/  LDCU.64 UR4, c[0x4][0x8] ;  /* 0x01000100ff0477ac */ /* 0x000f220008000a00 */
[----:B-1----:R-:W-:Y:S02]  /*5680*/  MOV R4, UR8 ;  /* 0x0000000800047c02 */ /* 0x002fe40008000f00 */
[----:B------:R-:W-:Y:S02]  /*5690*/  MOV R5, UR9 ;  /* 0x0000000900057c02 */ /* 0x000fe40008000f00 */
[----:B---3--:R-:W-:Y:S01]  /*56a0*/  MOV R7, UR7 ;  /* 0x0000000700077c02 */ /* 0x008fe20008000f00 */
[----:B------:R-:W-:Y:S01]  /*56b0*/  IMAD.U32 R6, RZ, RZ, UR6 ;  /* 0x00000006ff067e24 */ /* 0x000fe2000f8e00ff */
[----:B----4-:R-:W-:Y:S01]  /*56c0*/  MOV R11, UR5 ;  /* 0x00000005000b7c02 */ /* 0x010fe20008000f00 */
[----:B------:R-:W-:Y:S02]  /*56d0*/  IMAD.U32 R10, RZ, RZ, UR4 ;  /* 0x00000004ff0a7e24 */ /* 0x000fe4000f8e00ff */
[----:B------:R-:W-:Y:S07]  /*56e0*/  LEPC R20, `(.L_x_85) ;  /* 0x000000001014794e */ /* 0x000fee0000000000 */
[----:B--2---:R-:W-:Y:S05]  /*56f0*/  CALL.ABS.NOINC R2 ;  /* 0x0000000002007343 */ /* 0x004fea0003c00000 */
.L_x_85:
[----:B------:R-:W-:Y:S05]  /*5700*/  BSYNC.RECONVERGENT B6 ;  /* 0x0000000000067941 */ /* 0x000fea0003800200 */
.L_x_84:
[----:B------:R-:W-:Y:S01]  /*5710*/  ISETP.NE.U32.AND P4, PT, R54, RZ, PT ;  /* 0x000000ff3600720c */ /* 0x000fe20003f85070 */
[----:B------:R-:W-:Y:S01]  /*5720*/  UISETP.NE.AND UP2, UPT, UR50, URZ, UPT ;  /* 0x000000ff3200728c */ /* 0x000fe2000bf45270 */
[----:B------:R-:W-:Y:S01]  /*5730*/  ISETP.NE.U32.AND P2, PT, RZ, UR38, PT ;  /* 0x00000026ff007c0c */ /* 0x000fe2000bf45070 */
[----:B------:R-:W-:Y:S01]  /*5740*/  UISETP.NE.U32.AND UP1, UPT, UR44, URZ, UPT ;  /* 0x000000ff2c00728c */ /* 0x000fe2000bf25070 */
[----:B------:R-:W-:Y:S01]  /*5750*/  ISETP.NE.AND.EX P4, PT, R55, RZ, PT, P4 ;  /* 0x000000ff3700720c */ /* 0x000fe20003f85340 */
[----:B------:R-:W-:Y:S01]  /*5760*/  UPLOP3.LUT UP0, UPT, UPT, UPT, UPT, 0x40, 0x4 ;  /* 0x000000000004789c */ /* 0x000fe20003f0e870 */
[----:B------:R-:W-:Y:S01]  /*5770*/  ISETP.NE.AND.EX P2, PT, RZ, UR39, PT, P2 ;  /* 0x00000027ff007c0c */ /* 0x000fe2000bf45320 */
[----:B------:R-:W-:Y:S01]  /*5780*/  UISETP.NE.AND.EX UP1, UPT, UR45, URZ, UPT, UP1 ;  /* 0x000000ff2d00728c */ /* 0x000fe2000bf25310 */
[----:B------:R-:W-:Y:S04]  /*5790*/  PLOP3.LUT P1, PT, PT, PT, UP2, 0x80, 0x8 ;  /* 0x000000000008781c */ /* 0x000fe80003f2f028 */
[----:B------:R-:W-:Y:S06]  /*57a0*/  @UP2 UPLOP3.LUT UP0, UPT, UPT, UPT, UP1, 0x80, 0x8 ;  /* 0x000000000008289c */ /* 0x000fec0003f0f010 */
[----:B------:R-:W-:Y:S01]  /*57b0*/  PLOP3.LUT P0, PT, PT, PT, UP0, 0x80, 0x8 ;  /* 0x000000000008781c */ /* 0x000fe20003f0f008 */
[----:B------:R-:W-:Y:S01]  /*57c0*/  @!UPT UIADD3 URZ, UPT, UPT, URZ, URZ, URZ ;  /* 0x000000fffffff290 */ /* 0x000fe2000fffe0ff */
[----:B------:R-:W-:Y:S11]  /*57d0*/  BRA.U !UP1, `(.L_x_87) ;  /* 0x0000000109387547 */ /* 0x000ff6000b800000 */
[----:B------:R-:W-:Y:S01]  /*57e0*/  UISETP.NE.U32.AND UP0, UPT, UR38, URZ, UPT ;  /* 0x000000ff2600728c */ /* 0x000fe2000bf05070 */
[----:B------:R-:W-:Y:S02]  /*57f0*/  HFMA2 R0, -RZ, RZ, 0, 5.9604644775390625e-08 ;  /* 0x00000001ff007431 */ /* 0x000fe400000001ff */
[----:B------:R-:W-:Y:S01]  /*5800*/  IMAD.MOV.U32 R59, RZ, RZ, 0x1 ;  /* 0x00000001ff3b7424 */ /* 0x000fe200078e00ff */
[----:B------:R-:W-:Y:S06]  /*5810*/  UISETP.NE.AND.EX UP0, UPT, UR39, URZ, UPT, UP0 ;  /* 0x000000ff2700728c */ /* 0x000fec000bf05300 */
[----:B------:R-:W-:Y:S05]  /*5820*/  PLOP3.LUT P3, PT, PT, PT, UP0, 0x80, 0x8 ;  /* 0x000000000008781c */ /* 0x000fea0003f6f008 */
[----:B------:R-:W1:Y:S01]  /*5830*/  @UP0 LDCU.64 UR6, c[0x0][0x888] ;  /* 0x00011100ff0607ac */ /* 0x000e620008000a00 */
[----:B------:R-:W-:Y:S07]  /*5840*/  @UP0 UIMAD UR4, UR36, UR44, URZ ;  /* 0x0000002c240402a4 */ /* 0x000fee000f8e02ff */
[----:B------:R-:W-:Y:S01]  /*5850*/  @!P3 PRMT R59, R0, 0x7610, R59 ;  /* 0x00007610003bb816 */ /* 0x000fe2000000003b */
[----:B-1----:R-:W-:Y:S03]  /*5860*/  @UP0 UIMAD.WIDE UR6, UR4, 0x4, UR6 ;  /* 0x00000004040608a5 */ /* 0x002fe6000f8e0206 */
[----:B------:R-:W1:Y:S03]  /*5870*/  @!UP0 LDCU UR4, c[0x0][0x880] ;  /* 0x00011000ff0487ac */ /* 0x000e660008000800 */
[----:B------:R-:W-:Y:S01]  /*5880*/  IMAD.U32 R2, RZ, RZ, UR6 ;  /* 0x00000006ff027e24 */ /* 0x000fe2000f8e00ff */
[----:B------:R-:W-:Y:S05]  /*5890*/  MOV R3, UR7 ;  /* 0x0000000700037c02 */ /* 0x000fea0008000f00 */
[----:B-----5:R2:W5:Y:S02]  /*58a0*/  @P3 LDG.E R35, desc[UR46][R2.64] ;  /* 0x0000002e02233981 */ /* 0x020564000c1e1900 */
[----:B-12---:R-:W-:Y:S02]  /*58b0*/  @!P3 IMAD.U32 R35, RZ, RZ, UR4 ;  /* 0x00000004ff23be24 */ /* 0x006fe4000f8e00ff */
.L_x_87:
[----:B------:R-:W-:Y:S05]  /*58c0*/  @!P4 BRA `(.L_x_88) ;  /* 0x000000000020c947 */ /* 0x000fea0003800000 */
[----:B------:R-:W-:Y:S04]  /*58d0*/  ISETP.NE.U32.AND P3, PT, R52, RZ, PT ;  /* 0x000000ff3400720c */ /* 0x000fe80003f65070 */
[----:B------:R-:W-:Y:S11]  /*58e0*/  ISETP.NE.AND.EX P3, PT, R53, RZ, PT, P3 ;  /* 0x000000ff3500720c */ /* 0x000ff60003f65330 */
[----:B------:R-:W-:Y:S02]  /*58f0*/  @!UPT UIADD3 URZ, UPT, UPT, URZ, URZ, URZ ;  /* 0x000000fffffff290 */ /* 0x000fe4000fffe0ff */
[----:B------:R-:W1:Y:S01]  /*5900*/  @P3 LDC.64 R2, c[0x0][0x8a8] ;  /* 0x00022a00ff023b82 */ /* 0x000e620000000a00 */
[----:B------:R-:W-:Y:S04]  /*5910*/  @P3 IMAD R0, R54, UR36, RZ ;  /* 0x0000002436003c24 */ /* 0x000fe8000f8e02ff */
[----:B-1----:R-:W-:Y:S05]  /*5920*/  @P3 IMAD.WIDE R2, R0, 0x4, R2 ;  /* 0x0000000400023825 */ /* 0x002fea00078e0202 */
[----:B-----5:R1:W5:Y:S02]  /*5930*/  @P3 LDG.E R33, desc[UR46][R2.64] ;  /* 0x0000002e02213981 */ /* 0x020364000c1e1900 */
[----:B-1----:R-:W2:Y:S02]  /*5940*/  @!P3 LDC R33, c[0x0][0x8a0] ;  /* 0x00022800ff21bb82 */ /* 0x002ea40000000800 */
.L_x_88:
[----:B-----5:R-:W-:Y:S01]  /*5950*/  FSETP.NEU.AND P3, PT, R35, RZ, PT ;  /* 0x000000ff2300720b */ /* 0x020fe20003f6d000 */
[----:B------:R-:W-:Y:S01]  /*5960*/  IMAD.SHL.U32 R80, R64, 0x2, RZ ;  /* 0x0000000240507824 */ /* 0x000fe200078e00ff */
[----:B------:R-:W-:Y:S01]  /*5970*/  SEL R7, RZ, 0xffffffff, P2 ;  /* 0xffffffffff077807 */ /* 0x000fe20001000000 */
[----:B------:R-:W-:Y:S01]  /*5980*/  BSSY B1, `(.L_x_89) ;  /* 0x0000036000017945 */ /* 0x000fe20003800000 */
[----:B------:R-:W-:Y:S01]  /*5990*/  @P1 LOP3.LUT P2, RZ, R59, 0xff, RZ, 0xc0, !PT ;  /* 0x000000ff3bff1812 */ /* 0x000fe2000784c0ff */
[----:B------:R-:W-:Y:S01]  /*59a0*/  VIADD R78, R80, UR48 ;  /* 0x00000030504e7c36 */ /* 0x000fe20008000000 */
[----:B------:R-:W-:Y:S01]  /*59b0*/  @P1 SEL R2, RZ, 0xffffffff, P3 ;  /* 0xffffffffff021807 */ /* 0x000fe20001800000 */
[----:B------:R-:W-:Y:S01]  /*59c0*/  IMAD.MOV.U32 R81, RZ, RZ, 0x1 ;  /* 0x00000001ff517424 */ /* 0x000fe200078e00ff */
[----:B------:R-:W-:Y:S01]  /*59d0*/  LOP3.LUT R70, R70, 0x1, RZ, 0x3c, !PT ;  /* 0x0000000146467812 */ /* 0x000fe200078e3cff */
[----:B------:R-:W-:Y:S01]  /*59e0*/  IMAD.MOV.U32 R39, RZ, RZ, RZ ;  /* 0x000000ffff277224 */ /* 0x000fe200078e00ff */
[----:B------:R-:W-:Y:S02]  /*59f0*/  @P0 SEL R2, R7, R2, !P2 ;  /* 0x0000000207020207 */ /* 0x000fe40005000000 */
[----:B------:R-:W-:Y:S02]  /*5a00*/  CS2R R50, SRZ ;  /* 0x0000000000327805 */ /* 0x000fe4000001ff00 */
[----:B------:R-:W-:Y:S02]  /*5a10*/  LEA R79, R30, UR48, 0x3 ;  /* 0x000000301e4f7c11 */ /* 0x000fe4000f8e18ff */
[----:B------:R-:W-:Y:S02]  /*5a20*/  CS2R R48, SRZ ;  /* 0x0000000000307805 */ /* 0x000fe4000001ff00 */
[----:B------:R-:W-:Y:S02]  /*5a30*/  @P1 LOP3.LUT R2, R2, 0x1, RZ, 0xc0, !PT ;  /* 0x0000000102021812 */ /* 0x000fe400078ec0ff */
[----:B------:R-:W-:Y:S02]  /*5a40*/  CS2R R42, SRZ ;  /* 0x00000000002a7805 */ /* 0x000fe4000001ff00 */
[----:B------:R-:W-:Y:S02]  /*5a50*/  SHF.L.U32 R0, R69, 0x1f, RZ ;  /* 0x0000001f45007819 */ /* 0x000fe400000006ff */
[----:B------:R-:W-:Y:S02]  /*5a60*/  CS2R R40, SRZ ;  /* 0x0000000000287805 */ /* 0x000fe4000001ff00 */
[----:B------:R-:W-:Y:S01]  /*5a70*/  ISETP.NE.U32.OR P5, PT, R2, 0x1, !P1 ;  /* 0x000000010200780c */ /* 0x000fe20004fa5470 */
[----:B------:R-:W-:Y:S01]  /*5a80*/  IMAD.IADD R77, R71, 0x1, R78 ;  /* 0x00000001474d7824 */ /* 0x000fe200078e024e */
[----:B------:R-:W-:Y:S02]  /*5a90*/  PLOP3.LUT P2, PT, PT, PT, UP1, 0x80, 0x8 ;  /* 0x000000000008781c */ /* 0x000fe40003f4f018 */
[----:B------:R-:W-:Y:S02]  /*5aa0*/  LEA.HI R5, R30, R30, RZ, 0x1 ;  /* 0x0000001e1e057211 */ /* 0x000fe400078f08ff */
[----:B------:R-:W-:Y:S02]  /*5ab0*/  LOP3.LUT P4, R74, R59, 0xff, RZ, 0xc0, !PT ;  /* 0x000000ff3b4a7812 */ /* 0x000fe4000788c0ff */
[----:B------:R-:W-:Y:S01]  /*5ac0*/  SEL R2, RZ, 0xffffffff, P3 ;  /* 0xffffffffff027807 */ /* 0x000fe20001800000 */
[C---:B------:R-:W-:Y:S01]  /*5ad0*/  IMAD.SHL.U32 R3, R5.reuse, 0x40, RZ ;  /* 0x0000004005037824 */ /* 0x040fe200078e00ff */
[----:B------:R-:W-:Y:S02]  /*5ae0*/  LOP3.LUT R5, R5, 0xffe, RZ, 0xc0, !PT ;  /* 0x00000ffe05057812 */ /* 0x000fe400078ec0ff */
[----:B------:R-:W-:Y:S02]  /*5af0*/  P2R R76, PR, RZ, 0x20 ;  /* 0x00000020ff4c7803 */ /* 0x000fe40000000000 */
[----:B------:R-:W-:Y:S01]  /*5b00*/  @P5 SHF.L.U32 R4, R70, 0x1f, RZ ;  /* 0x0000001f46045819 */ /* 0x000fe200000006ff */
[----:B------:R-:W-:Y:S01]  /*5b10*/  IMAD.IADD R34, R30, 0x1, -R5 ;  /* 0x000000011e227824 */ /* 0x000fe200078e0a05 */
[----:B------:R-:W-:Y:S02]  /*5b20*/  @P2 SEL R2, R7, R2, !P4 ;  /* 0x0000000207022207 */ /* 0x000fe40006000000 */
[----:B------:R-:W1:Y:S01]  /*5b30*/  @P5 SYNCS.PHASECHK.TRANS64.TRYWAIT P1, [UR48+0x30], R4 ;  /* 0x00003004ff0055a7 */ /* 0x000e620008021130 */
[----:B------:R-:W-:Y:S02]  /*5b40*/  LOP3.LUT R3, R3, 0xffffff80, RZ, 0xc0, !PT ;  /* 0xffffff8003037812 */ /* 0x000fe400078ec0ff */
[----:B------:R-:W-:Y:S03]  /*5b50*/  LOP3.LUT R2, R2, 0x1, RZ, 0xc0, !PT ;  /* 0x0000000102027812 */ /* 0x000fe600078ec0ff */
[----:B------:R-:W-:Y:S01]  /*5b60*/  IMAD.IADD R3, R32, 0x1, R3 ;  /* 0x0000000120037824 */ /* 0x000fe200078e0203 */
[----:B------:R-:W-:Y:S03]  /*5b70*/  ISETP.NE.U32.AND P2, PT, R2, 0x1, PT ;  /* 0x000000010200780c */ /* 0x000fe60003f45070 */
[----:B------:R-:W-:Y:S01]  /*5b80*/  IMAD R34, R34, 0x100000, R3 ;  /* 0x0010000022227824 */ /* 0x000fe200078e0203 */
[----:B------:R-:W-:Y:S01]  /*5b90*/  P2R R82, PR, RZ, 0x4 ;  /* 0x00000004ff527803 */ /* 0x000fe20000000000 */
[----:B------:R3:W4:Y:S01]  /*5ba0*/  SYNCS.PHASECHK.TRANS64.TRYWAIT P0, [R79+URZ+0xa0], R0 ;  /* 0x0000a0004f0075a7 */ /* 0x00072200080011ff */
[----:B-1----:R-:W-:Y:S01]  /*5bb0*/  @P5 SEL R81, RZ, 0x1, !P1 ;  /* 0x00000001ff515807 */ /* 0x002fe20004800000 */
[----:B---3--:R-:W-:Y:S06]  /*5bc0*/  @!P5 BRA `(.L_x_90) ;  /* 0x000000000044d947 */ /* 0x008fec0003800000 */
[----:B------:R-:W-:Y:S01]  /*5bd0*/  IMAD.MOV.U32 R50, RZ, RZ, RZ ;  /* 0x000000ffff327224 */ /* 0x000fe200078e00ff */
[----:B------:R-:W-:Y:S01]  /*5be0*/  ISETP.NE.AND P1, PT, R81, RZ, PT ;  /* 0x000000ff5100720c */ /* 0x000fe20003f25270 */
[----:B------:R-:W-:Y:S01]  /*5bf0*/  BSSY B0, `(.L_x_91) ;  /* 0x0000008000007945 */ /* 0x000fe20003800000 */
[----:B------:R-:W-:Y:S02]  /*5c00*/  CS2R R42, SRZ ;  /* 0x00000000002a7805 */ /* 0x000fe4000001ff00 */
[----:B------:R-:W-:Y:S02]  /*5c10*/  CS2R R40, SRZ ;  /* 0x0000000000287805 */ /* 0x000fe4000001ff00 */
[----:B------:R-:W-:Y:S07]  /*5c20*/  CS2R R48, SRZ ;  /* 0x0000000000307805 */ /* 0x000fee000001ff00 */
[----:B------:R-:W-:Y:S05]  /*5c30*/  @P1 BRA `(.L_x_92) ;  /* 0x00000000000c1947 */ /* 0x000fea0003800000 */
[----:B------:R-:W-:Y:S04]  /*5c40*/  SHF.L.U32 R3, R70, 0x1f, RZ ;  /* 0x0000001f46037819 */ /* 0x000fe800000006ff */
[----:B------:R-:W1:Y:S02]  /*5c50*/  SYNCS.PHASECHK.TRANS64.TRYWAIT P1, [UR48+0x30], R3 ;  /* 0x00003003ff0075a7 */ /* 0x000e640008021130 */
[----:B-1----:R-:W-:Y:S05]  /*5c60*/  @!P1 BRA `(.L_x_93) ;  /* 0x0000002c00849947 */ /* 0x002fea0003800000 */
.L_x_92:
[----:B------:R-:W-:Y:S05]  /*5c70*/  BSYNC B0 ;  /* 0x0000000000007941 */ /* 0x000fea0003800000 */
.L_x_91:
[----:B------:R-:W-:Y:S01]  /*5c80*/  ISETP.NE.AND P1, PT, R82, RZ, PT ;  /* 0x000000ff5200720c */ /* 0x000fe20003f25270 */
[----:B------:R-:W-:Y:S11]  /*5c90*/  HFMA2 R39, -RZ, RZ, 0, 5.9604644775390625e-08 ;  /* 0x00000001ff277431 */ /* 0x000ff600000001ff */
[----:B------:R-:W-:Y:S01]  /*5ca0*/  @!UPT UIADD3 URZ, UPT, UPT, URZ, URZ, URZ ;  /* 0x000000fffffff290 */ /* 0x000fe2000fffe0ff */
[----:B------:R-:W-:Y:S05]  /*5cb0*/  @P1 WARPSYNC.ALL ;  /* 0x0000000000001948 */ /* 0x000fea0003800000 */
[----:B------:R3:W1:Y:S04]  /*5cc0*/  @P1 LDSM.16.M88.4 R40, [R80+UR48+0x200] ;  /* 0x000200305028183b */ /* 0x0006680008000200 */
[----:B------:R3:W1:Y:S02]  /*5cd0*/  @P1 LDSM.16.M88.4 R48, [R77+0x200] ;  /* 0x000200004d30183b */ /* 0x0006640000000200 */
.L_x_90:
[----:B------:R-:W-:Y:S05]  /*5ce0*/  BSYNC B1 ;  /* 0x0000000000017941 */ /* 0x000fea0003800000 */
.L_x_89:
[----:B-1----:R-:W-:Y:S04]  /*5cf0*/  SHF.R.U32.HI R2, RZ, 0x15, R34 ;  /* 0x00000015ff027819 */ /* 0x002fe80000011622 */
[----:B------:R-:W-:Y:S01]  /*5d00*/  LOP3.LUT P1, RZ, R2, 0x3, R65, 0x48, !PT ;  /* 0x0000000302ff7812 */ /* 0x000fe20007824841 */
[----:B------:R-:W-:Y:S01]  /*5d10*/  @!UPT UIADD3 URZ, UPT, UPT, URZ, URZ, URZ ;  /* 0x000000fffffff290 */ /* 0x000fe2000fffe0ff */
[----:B----4-:R-:W-:Y:S11]  /*5d20*/  @P0 BRA `(.L_x_94) ;  /* 0x0000000000080947 */ /* 0x010ff60003800000 */
[----:B------:R-:W1:Y:S02]  /*5d30*/  SYNCS.PHASECHK.TRANS64.TRYWAIT P0, [R79+URZ+0xa0], R0 ;  /* 0x0000a0004f0075a7 */ /* 0x000e6400080011ff */
[----:B-1----:R-:W-:Y:S05]  /*5d40*/  @!P0 BRA `(.L_x_95) ;  /* 0x0000002c00648947 */ /* 0x002fea0003800000 */
.L_x_94:
[----:B------:R-:W-:Y:S05]  /*5d50*/  @!P1 BRA `(.L_x_96) ;  /* 0x0000000000409947 */ /* 0x000fea0003800000 */
[----:B------:R-:W4:Y:S01]  /*5d60*/  LDCU.64 UR8, c[0x4][0x70] ;  /* 0x01000e00ff0877ac */ /* 0x000f220008000a00 */
[----:B------:R-:W-:Y:S01]  /*5d70*/  MOV R3, 0x0 ;  /* 0x0000000000037802 */ /* 0x000fe20000000f00 */
[----:B------:R-:W-:Y:S02]  /*5d80*/  HFMA2 R12, -RZ, RZ, 0, 5.9604644775390625e-08 ;  /* 0x00000001ff0c7431 */ /* 0x000fe400000001ff */
[----:B------:R-:W-:Y:S02]  /*5d90*/  IMAD.MOV.U32 R8, RZ, RZ, 0x192 ;  /* 0x00000192ff087424 */ /* 0x000fe400078e00ff */
[----:B------:R-:W-:Y:S01]  /*5da0*/  IMAD.MOV.U32 R13, RZ, RZ, RZ ;  /* 0x000000ffff0d7224 */ /* 0x000fe200078e00ff */
[----:B------:R-:W5:Y:S01]  /*5db0*/  LDCU.64 UR6, c[0x4][0x78] ;  /* 0x01000f00ff0677ac */ /* 0x000f620008000a00 */
[----:B------:R-:W1:Y:S01]  /*5dc0*/  LDC.64 R2, c[0x4][R3] ;  /* 0x0100000003027b82 */ /* 0x000e620000000a00 */
[----:B------:R-:W2:Y:S01]  /*5dd0*/  LDCU.64 UR4, c[0x4][0x10] ;  /* 0x01000200ff0477ac */ /* 0x000ea20008000a00 */
[----:B----4-:R-:W-:Y:S01]  /*5de0*/  MOV R5, UR9 ;  /* 0x0000000900057c02 */ /* 0x010fe20008000f00 */
[----:B------:R-:W-:Y:S01]  /*5df0*/  IMAD.U32 R4, RZ, RZ, UR8 ;  /* 0x00000008ff047e24 */ /* 0x000fe2000f8e00ff */
[----:B-----5:R-:W-:Y:S01]  /*5e00*/  MOV R7, UR7 ;  /* 0x0000000700077c02 */ /* 0x020fe20008000f00 */
[----:B------:R-:W-:Y:S01]  /*5e10*/  IMAD.U32 R6, RZ, RZ, UR6 ;  /* 0x00000006ff067e24 */ /* 0x000fe2000f8e00ff */
[----:B--2---:R-:W-:Y:S01]  /*5e20*/  MOV R11, UR5 ;  /* 0x00000005000b7c02 */ /* 0x004fe20008000f00 */
[----:B------:R-:W-:Y:S02]  /*5e30*/  IMAD.U32 R10, RZ, RZ, UR4 ;  /* 0x00000004ff0a7e24 */ /* 0x000fe4000f8e00ff */
[----:B------:R-:W-:Y:S07]  /*5e40*/  LEPC R20, `(.L_x_96) ;  /* 0x000000001014794e */ /* 0x000fee0000000000 */
[----:B-1-3--:R-:W-:Y:S05]  /*5e50*/  CALL.ABS.NOINC R2 ;  /* 0x0000000002007343 */ /* 0x00afea0003c00000 */
.L_x_96:
[----:B------:R-:W-:Y:S01]  /*5e60*/  SHF.L.U32 R20, R40, 0x10, RZ ;  /* 0x0000001028147819 */ /* 0x000fe200000006ff */
[----:B------:R-:W-:Y:S05]  /*5e70*/  WARPSYNC.ALL ;  /* 0x0000000000007948 */ /* 0x000fea0003800000 */
[----:B------:R-:W-:Y:S01]  /*5e80*/  R2UR UR4, R34 ;  /* 0x00000000220472ca */ /* 0x000fe200000e0000 */
[----:B------:R-:W-:Y:S01]  /*5e90*/  BSSY.RECONVERGENT B0, `(.L_x_97) ;  /* 0x000004e000007945 */ /* 0x000fe20003800200 */
[----:B------:R-:W-:Y:S02]  /*5ea0*/  LOP3.LUT R21, R40, 0xffff0000, RZ, 0xc0, !PT ;  /* 0xffff000028157812 */ /* 0x000fe400078ec0ff */
[----:B------:R-:W-:Y:S02]  /*5eb0*/  LOP3.LUT R36, R41, 0xffff0000, RZ, 0xc0, !PT ;  /* 0xffff000029247812 */ /* 0x000fe400078ec0ff */
[----:B------:R-:W-:Y:S02]  /*5ec0*/  SHF.L.U32 R37, R43, 0x10, RZ ;  /* 0x000000102b257819 */ /* 0x000fe400000006ff */
[----:B------:R-:W-:Y:S02]  /*5ed0*/  LOP3.LUT R38, R51, 0xffff0000, RZ, 0xc0, !PT ;  /* 0xffff000033267812 */ /* 0x000fe400078ec0ff */
[----:B------:R-:W-:Y:S03]  /*5ee0*/  ISETP.NE.AND P0, PT, R72, RZ, PT ;  /* 0x000000ff4800720c */ /* 0x000fe60003f05270 */
[----:B------:R-:W1:Y:S02]  /*5ef0*/  LDTM.16dp256bit.x4 R4, tmem[UR4] ;  /* 0x00000004000479ee */ /* 0x000e640008120000 */
[C---:B-12---:R-:W-:Y:S01]  /*5f00*/  FMUL R0, R33.reuse, R4 ;  /* 0x0000000421007220 */ /* 0x046fe20000400000 */
[C---:B------:R-:W-:Y:S01]  /*5f10*/  FMUL R2, R33.reuse, R5 ;  /* 0x0000000521027220 */ /* 0x040fe20000400000 */
[C---:B------:R-:W-:Y:S01]  /*5f20*/  FMUL R3, R33.reuse, R6 ;  /* 0x0000000621037220 */ /* 0x040fe20000400000 */
[----:B------:R-:W-:Y:S01]  /*5f30*/  FMUL R7, R33, R7 ;  /* 0x0000000721077220 */ /* 0x000fe20000400000 */
[----:B------:R-:W-:Y:S01]  /*5f40*/  FFMA R0, R35, R20, R0 ;  /* 0x0000001423007223 */ /* 0x000fe20000000000 */
[----:B------:R-:W-:Y:S01]  /*5f50*/  SHF.L.U32 R20, R41, 0x10, RZ ;  /* 0x0000001029147819 */ /* 0x000fe200000006ff */
[----:B------:R-:W-:Y:S01]  /*5f60*/  FFMA R2, R35, R21, R2 ;  /* 0x0000001523027223 */ /* 0x000fe20000000002 */
[C---:B------:R-:W-:Y:S01]  /*5f70*/  SHF.L.U32 R21, R42.reuse, 0x10, RZ ;  /* 0x000000102a157819 */ /* 0x040fe200000006ff */
[C---:B------:R-:W-:Y:S01]  /*5f80*/  FMUL R4, R33.reuse, R8 ;  /* 0x0000000821047220 */ /* 0x040fe20000400000 */
[----:B------:R-:W-:Y:S01]  /*5f90*/  FMUL R5, R33, R9 ;  /* 0x0000000921057220 */ /* 0x000fe20000400000 */
[C---:B------:R-:W-:Y:S01]  /*5fa0*/  FFMA R3, R35.reuse, R20, R3 ;  /* 0x0000001423037223 */ /* 0x040fe20000000003 */
[----:B------:R-:W-:Y:S01]  /*5fb0*/  LOP3.LUT R20, R42, 0xffff0000, RZ, 0xc0, !PT ;  /* 0xffff00002a147812 */ /* 0x000fe200078ec0ff */
[----:B------:R-:W-:Y:S01]  /*5fc0*/  FFMA R7, R35, R36, R7 ;  /* 0x0000002423077223 */ /* 0x000fe20000000007 */
[----:B------:R-:W-:Y:S01]  /*5fd0*/  LOP3.LUT R36, R43, 0xffff0000, RZ, 0xc0, !PT ;  /* 0xffff00002b247812 */ /* 0x000fe200078ec0ff */
[C---:B------:R-:W-:Y:S01]  /*5fe0*/  FMUL R6, R33.reuse, R10 ;  /* 0x0000000a21067220 */ /* 0x040fe20000400000 */
[----:B------:R-:W-:Y:S01]  /*5ff0*/  F2FP.BF16.F32.PACK_AB R44, R2, R0 ;  /* 0x00000000022c723e */ /* 0x000fe200000010ff */
[----:B------:R-:W-:Y:S01]  /*6000*/  FMUL R11, R33, R11 ;  /* 0x0000000b210b7220 */ /* 0x000fe20000400000 */
[----:B------:R-:W-:Y:S01]  /*6010*/  F2FP.BF16.F32.PACK_AB R45, R7, R3 ;  /* 0x00000003072d723e */ /* 0x000fe200000010ff */
[----:B------:R-:W-:Y:S01]  /*6020*/  FFMA R4, R35, R21, R4 ;  /* 0x0000001523047223 */ /* 0x000fe20000000004 */
[----:B------:R-:W-:Y:S01]  /*6030*/  SHF.L.U32 R21, R49, 0x10, RZ ;  /* 0x0000001031157819 */ /* 0x000fe200000006ff */
[C---:B------:R-:W-:Y:S01]  /*6040*/  FFMA R5, R35.reuse, R20, R5 ;  /* 0x0000001423057223 */ /* 0x040fe20000000005 */
[C---:B------:R-:W-:Y:S01]  /*6050*/  SHF.L.U32 R20, R48.reuse, 0x10, RZ ;  /* 0x0000001030147819 */ /* 0x040fe200000006ff */
[----:B------:R-:W-:Y:S01]  /*6060*/  FFMA R6, R35, R37, R6 ;  /* 0x0000002523067223 */ /* 0x000fe20000000006 */
[----:B------:R-:W-:Y:S01]  /*6070*/  SHF.L.U32 R37, R51, 0x10, RZ ;  /* 0x0000001033257819 */ /* 0x000fe200000006ff */
[----:B------:R-:W-:Y:S01]  /*6080*/  FFMA R11, R35, R36, R11 ;  /* 0x00000024230b7223 */ /* 0x000fe2000000000b */
[C---:B------:R-:W-:Y:S01]  /*6090*/  FMUL R8, R33.reuse, R12 ;  /* 0x0000000c21087220 */ /* 0x040fe20000400000 */
[----:B------:R-:W-:Y:S01]  /*60a0*/  LOP3.LUT R36, R48, 0xffff0000, RZ, 0xc0, !PT ;  /* 0xffff000030247812 */ /* 0x000fe200078ec0ff */
[C---:B------:R-:W-:Y:S01]  /*60b0*/  FMUL R9, R33.reuse, R13 ;  /* 0x0000000d21097220 */ /* 0x040fe20000400000 */
[----:B------:R-:W-:Y:S01]  /*60c0*/  FMUL R10, R33, R14 ;  /* 0x0000000e210a7220 */ /* 0x000fe20000400000 */
[----:B------:R-:W-:Y:S01]  /*60d0*/  FFMA R8, R35, R20, R8 ;  /* 0x0000001423087223 */ /* 0x000fe20000000008 */
[----:B------:R-:W-:Y:S01]  /*60e0*/  LOP3.LUT R20, R49, 0xffff0000, RZ, 0xc0, !PT ;  /* 0xffff000031147812 */ /* 0x000fe200078ec0ff */
[C---:B------:R-:W-:Y:S01]  /*60f0*/  FFMA R9, R35.reuse, R36, R9 ;  /* 0x0000002423097223 */ /* 0x040fe20000000009 */
[----:B------:R-:W-:Y:S01]  /*6100*/  FFMA R10, R35, R21, R10 ;  /* 0x00000015230a7223 */ /* 0x000fe2000000000a */
[C---:B------:R-:W-:Y:S01]  /*6110*/  FMUL R15, R33.reuse, R15 ;  /* 0x0000000f210f7220 */ /* 0x040fe20000400000 */
[C---:B------:R-:W-:Y:S01]  /*6120*/  SHF.L.U32 R21, R50.reuse, 0x10, RZ ;  /* 0x0000001032157819 */ /* 0x040fe200000006ff */
[C---:B------:R-:W-:Y:S01]  /*6130*/  FMUL R12, R33.reuse, R16 ;  /* 0x00000010210c7220 */ /* 0x040fe20000400000 */
[----:B------:R-:W-:Y:S01]  /*6140*/  LOP3.LUT R36, R50, 0xffff0000, RZ, 0xc0, !PT ;  /* 0xffff000032247812 */ /* 0x000fe200078ec0ff */
[C---:B------:R-:W-:Y:S01]  /*6150*/  FMUL R13, R33.reuse, R17 ;  /* 0x00000011210d7220 */ /* 0x040fe20000400000 */
[----:B------:R-:W-:Y:S01]  /*6160*/  FMUL R14, R33, R18 ;  /* 0x00000012210e7220 */ /* 0x000fe20000400000 */
[----:B------:R-:W-:Y:S01]  /*6170*/  FFMA R15, R35, R20, R15 ;  /* 0x00000014230f7223 */ /* 0x000fe2000000000f */
[----:B------:R-:W-:Y:S01]  /*6180*/  FMUL R19, R33, R19 ;  /* 0x0000001321137220 */ /* 0x000fe20000400000 */
[C---:B------:R-:W-:Y:S01]  /*6190*/  FFMA R12, R35.reuse, R21, R12 ;  /* 0x00000015230c7223 */ /* 0x040fe2000000000c */
[C---:B------:R-:W-:Y:S01]  /*61a0*/  FFMA R13, R35.reuse, R36, R13 ;  /* 0x00000024230d7223 */ /* 0x040fe2000000000d */
[C---:B------:R-:W-:Y:S01]  /*61b0*/  FFMA R14, R35.reuse, R37, R14 ;  /* 0x00000025230e7223 */ /* 0x040fe2000000000e */
[----:B------:R-:W-:Y:S01]  /*61c0*/  FFMA R19, R35, R38, R19 ;  /* 0x0000002623137223 */ /* 0x000fe20000000013 */
[----:B------:R-:W-:Y:S02]  /*61d0*/  F2FP.BF16.F32.PACK_AB R46, R5, R4 ;  /* 0x00000004052e723e */ /* 0x000fe400000010ff */
[----:B------:R-:W-:Y:S02]  /*61e0*/  F2FP.BF16.F32.PACK_AB R47, R11, R6 ;  /* 0x000000060b2f723e */ /* 0x000fe400000010ff */
[----:B------:R-:W-:Y:S02]  /*61f0*/  F2FP.BF16.F32.PACK_AB R84, R9, R8 ;  /* 0x000000080954723e */ /* 0x000fe400000010ff */
[----:B------:R-:W-:Y:S01]  /*6200*/  F2FP.BF16.F32.PACK_AB R85, R15, R10 ;  /* 0x0000000a0f55723e */ /* 0x000fe200000010ff */
[----:B------:R1:W-:Y:S01]  /*6210*/  STSM.16.M88.4 [R78+0x200], R44 ;  /* 0x0002002c4e007844 */ /* 0x0003e20000000200 */
[----:B------:R-:W-:Y:S02]  /*6220*/  F2FP.BF16.F32.PACK_AB R86, R13, R12 ;  /* 0x0000000c0d56723e */ /* 0x000fe400000010ff */
[----:B------:R-:W-:Y:S05]  /*6230*/  F2FP.BF16.F32.PACK_AB R87, R19, R14 ;  /* 0x0000000e1357723e */ /* 0x000fea00000010ff */
[----:B------:R1:W-:Y:S01]  /*6240*/  STSM.16.M88.4 [R77+0x200], R84 ;  /* 0x000200544d007844 */ /* 0x0003e20000000200 */
[----:B------:R-:W-:Y:S01]  /*6250*/  @!PT LDS RZ, [RZ] ;  /* 0x00000000fffff984 */ /* 0x000fe20000000800 */
[----:B------:R-:W-:Y:S01]  /*6260*/  @!PT LDS RZ, [RZ] ;  /* 0x00000000fffff984 */ /* 0x000fe20000000800 */
[----:B------:R-:W-:Y:S01]  /*6270*/  @!PT LDS RZ, [RZ] ;  /* 0x00000000fffff984 */ /* 0x000fe20000000800 */
[----:B------:R-:W-:Y:S01]  /*6280*/  @!PT LDS RZ, [RZ] ;  /* 0x00000000fffff984 */ /* 0x000fe20000000800 */
[----:B------:R2:W-:Y:S07]  /*6290*/  MEMBAR.ALL.CTA ;  /* 0x0000000000007992 */ /* 0x0005ee0000008000 */
[----:B--2---:R-:W2:Y:S02]  /*62a0*/  FENCE.VIEW.ASYNC.S ;  /* 0x00000000000073c6 */ /* 0x004ea40000000000 */
[----:B--2---:R-:W-:Y:S06]  /*62b0*/  BAR.SYNC.DEFER_BLOCKING 0x1, 0x80 ;  /* 0x0042000000007b1d */ /* 0x004fec0000010000 */
[----:B------:R-:W-:Y:S05]  /*62c0*/  @P0 BRA `(.L_x_98) ;  /* 0x0000000000280947 */ /* 0x000fea0003800000 */
[----:B------:R-:W-:Y:S02]  /*62d0*/  UIADD3 UR4, UPT, UPT, UR48, 0x200, URZ ;  /* 0x0000020030047890 */ /* 0x000fe4000fffe0ff */
[----:B------:R-:W-:Y:S01]  /*62e0*/  UIADD3 UR6, UP0, UPT, UR52, 0x680, URZ ;  /* 0x0000068034067890 */ /* 0x000fe2000ff1e0ff */
[----:B------:R-:W-:Y:S03]  /*62f0*/  UMOV UR43, UR36 ;  /* 0x00000024002b7c82 */ /* 0x000fe60008000000 */
[----:B------:R-:W-:Y:S01]  /*6300*/  MOV R66, UR4 ;  /* 0x0000000400427c02 */ /* 0x000fe20008000f00 */
[----:B------:R-:W-:Y:S03]  /*6310*/  UIADD3.X UR7, UPT, UPT, URZ, UR53, URZ, UP0, !UPT ;  /* 0x00000035ff077290 */ /* 0x000fe600087fe4ff */
[----:B------:R-:W-:Y:S11]  /*6320*/  R2UR UR40, R66 ;  /* 0x00000000422872ca */ /* 0x000ff600000e0000 */
[----:B------:R-:W-:Y:S02]  /*6330*/  @!UPT UIADD3 URZ, UPT, UPT, URZ, URZ, URZ ;  /* 0x000000fffffff290 */ /* 0x000fe4000fffe0ff */
[----:B------:R2:W-:Y:S01]  /*6340*/  UTMASTG.3D [UR40], [UR6] ;  /* 0x00000028060073b5 */ /* 0x0005e20008010000 */
[----:B------:R0:W-:Y:S01]  /*6350*/  UTMACMDFLUSH ;  /* 0x00000000000079b7 */ /* 0x0001e20000000000 */
[----:B--2---:R-:W-:Y:S04]  /*6360*/  DEPBAR.LE SB0, 0x1 ;  /* 0x000080400000791a */ /* 0x004fe80000000000 */
.L_x_98:
[----:B------:R-:W-:Y:S05]  /*6370*/  BSYNC.RECONVERGENT B0 ;  /* 0x0000000000007941 */ /* 0x000fea0003800200 */
.L_x_97:
[----:B------:R-:W-:Y:S01]  /*6380*/  BAR.SYNC.DEFER_BLOCKING 0x1, 0x80 ;  /* 0x0042000000007b1d */ /* 0x000fe20000010000 */
[----:B------:R-:W-:Y:S01]  /*6390*/  ISETP.NE.AND P1, PT, R76, RZ, PT ;  /* 0x000000ff4c00720c */ /* 0x000fe20003f25270 */
[----:B------:R-:W-:Y:S01]  /*63a0*/  UISETP.NE.AND UP0, UPT, UR49, URZ, UPT ;  /* 0x000000ff3100728c */ /* 0x000fe2000bf05270 */
[----:B------:R-:W-:Y:S11]  /*63b0*/  LEA R3, R39, UR48, 0x3 ;  /* 0x0000003027037c11 */ /* 0x000ff6000f8e18ff */
[----:B------:R-:W-:Y:S01]  /*63c0*/  @P1 SHF.L.U32 R2, R70, 0x1f, RZ ;  /* 0x0000001f46021819 */ /* 0x000fe200000006ff */
[----:B------:R-:W-:Y:S06]  /*63d0*/  BRA.U !UP0, `(.L_x_99) ;  /* 0x0000000108247547 */ /* 0x000fec000b800000 */
[----:B------:R-:W-:Y:S01]  /*63e0*/  IMAD.U32 R5, RZ, RZ, UR51 ;  /* 0x00000033ff057e24 */ /* 0x000fe2000f8e00ff */
[----:B------:R-:W-:Y:S01]  /*63f0*/  MOV R0, UR37 ;  /* 0x0000002500007c02 */ /* 0x000fe20008000f00 */
[----:B------:R-:W-:Y:S03]  /*6400*/  UIADD3 UR51, UPT, UPT, UR51, 0x1, URZ ;  /* 0x0000000133337890 */ /* 0x000fe6000fffe0ff */
[----:B------:R-:W-:Y:S01]  /*6410*/  @P1 LEA R5, R5, UR48, 0x3 ;  /* 0x0000003005051c11 */ /* 0x000fe2000f8e18ff */
[----:B------:R-:W-:Y:S04]  /*6420*/  UISETP.NE.AND UP0, UPT, UR51, 0x4, UPT ;  /* 0x000000043300788c */ /* 0x000fe8000bf05270 */
[----:B------:R-:W-:Y:S01]  /*6430*/  @P1 VIADD R5, R5, 0x50 ;  /* 0x0000005005051836 */ /* 0x000fe20000000000 */
[----:B------:R-:W-:Y:S04]  /*6440*/  USEL UR51, UR51, URZ, UP0 ;  /* 0x000000ff33337287 */ /* 0x000fe80008000000 */
[----:B------:R-:W-:Y:S04]  /*6450*/  @P1 PRMT R0, R0, 0x654, R5 ;  /* 0x0000065400001816 */ /* 0x000fe80000000005 */
[----:B------:R2:W-:Y:S04]  /*6460*/  @P1 SYNCS.ARRIVE.TRANS64.RED.A1T0 RZ, [R0+URZ], RZ ;  /* 0x000000ff00ff19a7 */ /* 0x0005e800081004ff */
.L_x_99:
[----:B------:R-:W4:Y:S01]  /*6470*/  @P1 SYNCS.PHASECHK.TRANS64.TRYWAIT P0, [R3+URZ+0x30], R2 ;  /* 0x00003002030015a7 */ /* 0x000f2200080011ff */
[----:B------:R-:W-:Y:S01]  /*6480*/  BSSY B1, `(.L_x_100) ;  /* 0x0000013000017945 */ /* 0x000fe20003800000 */
[----:B----4-:R-:W-:Y:S03]  /*6490*/  @P1 SEL R81, RZ, 0x1, !P0 ;  /* 0x00000001ff511807 */ /* 0x010fe60004000000 */
[----:B------:R-:W-:Y:S05]  /*64a0*/  @!P1 BRA `(.L_x_101) ;  /* 0x0000000000409947 */ /* 0x000fea0003800000 */
[----:B------:R-:W-:Y:S01]  /*64b0*/  ISETP.NE.AND P1, PT, R82, RZ, PT ;  /* 0x000000ff5200720c */ /* 0x000fe20003f25270 */
[----:B------:R-:W-:Y:S01]  /*64c0*/  BSSY B0, `(.L_x_102) ;  /* 0x0000009000007945 */ /* 0x000fe20003800000 */
[----:B------:R-:W-:Y:S11]  /*64d0*/  ISETP.NE.AND P0, PT, R81, RZ, PT ;  /* 0x000000ff5100720c */ /* 0x000ff60003f05270 */
[----:B------:R-:W-:Y:S05]  /*64e0*/  @P1 IMAD R4, R39, 0x1000, R80 ;  /* 0x0000100027041824 */ /* 0x000fea00078e0250 */
[----:B------:R-:W-:Y:S05]  /*64f0*/  @P1 IADD3 R2, PT, PT, R4, UR48, RZ ;  /* 0x0000003004021c10 */ /* 0x000fea000fffe0ff */
[----:B------:R-:W-:Y:S01]  /*6500*/  @P1 IMAD.IADD R2, R71, 0x1, R2 ;  /* 0x0000000147021824 */ /* 0x000fe200078e0202 */
[----:B------:R-:W-:Y:S06]  /*6510*/  @P0 BRA `(.L_x_103) ;  /* 0x00000000000c0947 */ /* 0x000fec0003800000 */
[----:B--2---:R-:W-:Y:S04]  /*6520*/  SHF.L.U32 R0, R70, 0x1f, RZ ;  /* 0x0000001f46007819 */ /* 0x004fe800000006ff */
[----:B------:R-:W2:Y:S02]  /*6530*/  SYNCS.PHASECHK.TRANS64.TRYWAIT P0, [R3+URZ+0x30], R0 ;  /* 0x00003000030075a7 */ /* 0x000ea400080011ff */
[----:B--2---:R-:W-:Y:S05]  /*6540*/  @!P0 BRA `(.L_x_104) ;  /* 0x0000002400788947 */ /* 0x004fea0003800000 */
.L_x_103:
[----:B------:R-:W-:Y:S05]  /*6550*/  BSYNC B0 ;  /* 0x0000000000007941 */ /* 0x000fea0003800000 */
.L_x_102:
[----:B------:R-:W-:Y:S02]  /*6560*/  ISETP.NE.AND P0, PT, R82, RZ, PT ;  /* 0x000000ff5200720c */ /* 0x000fe40003f05270 */
[----:B------:R-:W-:Y:S11]  /*6570*/  IADD3 R39, PT, PT, R39, 0x1, RZ ;  /* 0x0000000127277810 */ /* 0x000ff60007ffe0ff */
[----:B------:R-:W-:Y:S05]  /*6580*/  @P0 WARPSYNC.ALL ;  /* 0x0000000000000948 */ /* 0x000fea0003800000 */
[----:B------:R4:W1:Y:S04]  /*6590*/  @P0 LDSM.16.M88.4 R40, [R4+UR48+0x200] ;  /* 0x000200300428083b */ /* 0x0008680008000200 */
[----:B------:R4:W1:Y:S02]  /*65a0*/  @P0 LDSM.16.M88.4 R48, [R2+0x200] ;  /* 0x000200000230083b */ /* 0x0008640000000200 */
.L_x_101:
[----:B------:R-:W-:Y:S05]  /*65b0*/  BSYNC B1 ;  /* 0x0000000000017941 */ /* 0x000fea0003800000 */
.L_x_100:
[----:B--2---:R-:W-:Y:S05]  /*65c0*/  VIADD R0, R34, 0x20 ;  /* 0x0000002022007836 */ /* 0x004fea0000000000 */
[----:B------:R-:W-:Y:S04]  /*65d0*/  SHF.R.U32.HI R0, RZ, 0x15, R0 ;  /* 0x00000015ff007819 */ /* 0x000fe80000011600 */
[----:B------:R-:W-:Y:S11]  /*65e0*/  LOP3.LUT P0, RZ, R0, 0x3, R65, 0x48, !PT ;  /* 0x0000000300ff7812 */ /* 0x000ff60007804841 */
[----:B------:R-:W-:Y:S02]  /*65f0*/  @!UPT UIADD3 URZ, UPT, UPT, URZ, URZ, URZ ;  /* 0x000000fffffff290 */ /* 0x000fe4000fffe0ff */
[----:B------:R-:W-:Y:S05]  /*6600*/  @!P0 BRA `(.L_x_105) ;  /* 0x0000000000408947 */ /* 0x000fea0003800000 */
[----:B------:R-:W2:Y:S01]  /*6610*/  LDCU.64 UR8, c[0x4][0x70] ;  /* 0x01000e00ff0877ac */ /* 0x000ea20008000a00 */
[----:B------:R-:W-:Y:S01]  /*6620*/  MOV R3, 0x0 ;  /* 0x0000000000037802 */ /* 0x000fe20000000f00 */
[----:B------:R-:W-:Y:S02]  /*6630*/  HFMA2 R12, -RZ, RZ, 0, 5.9604644775390625e-08 ;  /* 0x00000001ff0c7431 */ /* 0x000fe400000001ff */
[----:B------:R-:W-:Y:S02]  /*6640*/  IMAD.MOV.U32 R8, RZ, RZ, 0x192 ;  /* 0x00000192ff087424 */ /* 0x000fe400078e00ff */
[----:B------:R-:W-:Y:S01]  /*6650*/  IMAD.MOV.U32 R13, RZ, RZ, RZ ;  /* 0x000000ffff0d7224 */ /* 0x000fe200078e00ff */
[----:B------:R-:W5:Y:S01]  /*6660*/  LDCU.64 UR6, c[0x4][0x78] ;  /* 0x01000f00ff0677ac */ /* 0x000f620008000a00 */
[----:B----4-:R-:W4:Y:S01]  /*6670*/  LDC.64 R2, c[0x4][R3] ;  /* 0x0100000003027b82 */ /* 0x010f220000000a00 */
[----:B------:R-:W3:Y:S01]  /*6680*/  LDCU.64 UR4, c[0x4][0x10] ;  /* 0x01000200ff0477ac */ /* 0x000ee20008000a00 */
[----:B--2---:R-:W-:Y:S01]  /*6690*/  MOV R5, UR9 ;  /* 0x0000000900057c02 */ /* 0x004fe20008000f00 */
[----:B------:R-:W-:Y:S01]  /*66a0*/  IMAD.U32 R4, RZ, RZ, UR8 ;  /* 0x00000008ff047e24 */ /* 0x000fe2000f8e00ff */
[----:B-----5:R-:W-:Y:S01]  /*66b0*/  MOV R7, UR7 ;  /* 0x0000000700077c02 */ /* 0x020fe20008000f00 */
[----:B------:R-:W-:Y:S01]  /*66c0*/  IMAD.U32 R6, RZ, RZ, UR6 ;  /* 0x00000006ff067e24 */ /* 0x000fe2000f8e00ff */
[----:B---3--:R-:W-:Y:S01]  /*66d0*/  MOV R11, UR5 ;  /* 0x00000005000b7c02 */ /* 0x008fe20008000f00 */
[----:B------:R-:W-:Y:S02]  /*66e0*/  IMAD.U32 R10, RZ, RZ, UR4 ;  /* 0x00000004ff0a7e24 */ /* 0x000fe4000f8e00ff */
[----:B------:R-:W-:Y:S07]  /*66f0*/  LEPC R20, `(.L_x_105) ;  /* 0x000000001014794e */ /* 0x000fee0000000000 */
[----:B-1--4-:R-:W-:Y:S05]  /*6700*/  CALL.ABS.NOINC R2 ;  /* 0x0000000002007343 */ /* 0x012fea0003c00000 */
.L_x_105:
[----:B-1----:R-:W-:Y:S01]  /*6710*/  SHF.L.U32 R20, R40, 0x10, RZ ;  /* 0x0000001028147819 */ /* 0x002fe200000006ff */
[----:B------:R-:W-:Y:S05]  /*6720*/  WARPSYNC.ALL ;  /* 0x0000000000007948 */ /* 0x000fea0003800000 */
[----:B------:R-:W-:Y:S01]  /*6730*/  R2UR UR4, R34 ;  /* 0x00000000220472ca */ /* 0x000fe200000e0000 */
[----:B------:R-:W-:Y:S01]  /*6740*/  BSSY.RECONVERGENT B0, `(.L_x_106) ;  /* 0x0000055000007945 */ /* 0x000fe20003800200 */
[----:B------:R-:W-:Y:S02]  /*6750*/  LOP3.LUT R21, R40, 0xffff0000, RZ, 0xc0, !PT ;  /* 0xffff000028157812 */ /* 0x000fe400078ec0ff */
[----:B------:R-:W-:Y:S02]  /*6760*/  LOP3.LUT R36, R41, 0xffff0000, RZ, 0xc0, !PT ;  /* 0xffff000029247812 */ /* 0x000fe400078ec0ff */
[----:B------:R-:W-:Y:S02]  /*6770*/  SHF.L.U32 R37, R48, 0x10, RZ ;  /* 0x0000001030257819 */ /* 0x000fe400000006ff */
[----:B------:R-:W-:Y:S02]  /*6780*/  ISETP.NE.AND P6, PT, R76, RZ, PT ;  /* 0x000000ff4c00720c */ /* 0x000fe40003fc5270 */
[----:B------:R-:W-:Y:S02]  /*6790*/  ISETP.NE.AND P0, PT, R72, RZ, PT ;  /* 0x000000ff4800720c */ /* 0x000fe40003f05270 */
[----:B------:R-:W-:Y:S01]  /*67a0*/  MOV R38, UR51 ;  /* 0x0000003300267c02 */ /* 0x000fe20008000f00 */
[----:B----4-:R-:W1:Y:S01]  /*67b0*/  LDTM.16dp256bit.x4 R4, tmem[UR4+0x20] ;  /* 0x00002004000479ee */ /* 0x010e620008120000 */
[----:B------:R-:W-:Y:S07]  /*67c0*/  MOV R83, UR37 ;  /* 0x0000002500537c02 */ /* 0x000fee0008000f00 */
[----:B------:R-:W-:Y:S02]  /*67d0*/  @P6 LEA R38, R38, UR48, 0x3 ;  /* 0x0000003026266c11 */ /* 0x000fe4000f8e18ff */
[----:B------:R-:W-:Y:S02]  /*67e0*/  @P6 SHF.L.U32 R88, R70, 0x1f, RZ ;  /* 0x0000001f46586819 */ /* 0x000fe400000006ff */
[----:B------:R-:W-:Y:S04]  /*67f0*/  @P6 IADD3 R38, PT, PT, R38, 0x50, RZ ;  /* 0x0000005026266810 */ /* 0x000fe80007ffe0ff */
[----:B------:R-:W-:Y:S02]  /*6800*/  @P6 PRMT R38, R83, 0x654, R38 ;  /* 0x0000065453266816 */ /* 0x000fe40000000026 */
[----:B------:R-:W-:Y:S01]  /*6810*/  LEA R83, R39, UR48, 0x3 ;  /* 0x0000003027537c11 */ /* 0x000fe2000f8e18ff */
[C---:B-1----:R-:W-:Y:S01]  /*6820*/  FMUL R0, R33.reuse, R4 ;  /* 0x0000000421007220 */ /* 0x042fe20000400000 */
[C---:B------:R-:W-:Y:S01]  /*6830*/  FMUL R2, R33.reuse, R5 ;  /* 0x0000000521027220 */ /* 0x040fe20000400000 */
[C---:B------:R-:W-:Y:S01]  /*6840*/  FMUL R3, R33.reuse, R6 ;  /* 0x0000000621037220 */ /* 0x040fe20000400000 */
[----:B------:R-:W-:Y:S01]  /*6850*/  FMUL R7, R33, R7 ;  /* 0x0000000721077220 */ /* 0x000fe20000400000 */
[----:B------:R-:W-:Y:S01]  /*6860*/  FFMA R0, R35, R20, R0 ;  /* 0x0000001423007223 */ /* 0x000fe20000000000 */
[----:B------:R-:W-:Y:S01]  /*6870*/  SHF.L.U32 R20, R41, 0x10, RZ ;  /* 0x0000001029147819 */ /* 0x000fe200000006ff */
[----:B------:R-:W-:Y:S01]  /*6880*/  FFMA R2, R35, R21, R2 ;  /* 0x0000001523027223 */ /* 0x000fe20000000002 */
[----:B------:R-:W-:Y:S01]  /*6890*/  SHF.L.U32 R21, R43, 0x10, RZ ;  /* 0x000000102b157819 */ /* 0x000fe200000006ff */
[C---:B------:R-:W-:Y:S01]  /*68a0*/  FMUL R4, R33.reuse, R8 ;  /* 0x0000000821047220 */ /* 0x040fe20000400000 */
[----:B------:R-:W-:Y:S01]  /*68b0*/  FMUL R5, R33, R9 ;  /* 0x0000000921057220 */ /* 0x000fe20000400000 */
[C---:B------:R-:W-:Y:S01]  /*68c0*/  FFMA R3, R35.reuse, R20, R3 ;  /* 0x0000001423037223 */ /* 0x040fe20000000003 */
[----:B------:R-:W-:Y:S01]  /*68d0*/  SHF.L.U32 R20, R42, 0x10, RZ ;  /* 0x000000102a147819 */ /* 0x000fe200000006ff */
[----:B------:R-:W-:Y:S01]  /*68e0*/  FFMA R7, R35, R36, R7 ;  /* 0x0000002423077223 */ /* 0x000fe20000000007 */
[----:B------:R-:W-:Y:S01]  /*68f0*/  LOP3.LUT R36, R43, 0xffff0000, RZ, 0xc0, !PT ;  /* 0xffff00002b247812 */ /* 0x000fe200078ec0ff */
[----:B------:R-:W-:Y:S01]  /*6900*/  FMUL R6, R33, R10 ;  /* 0x0000000a21067220 */ /* 0x000fe20000400000 */
[----:B------:R-:W-:Y:S01]  /*6910*/  F2FP.BF16.F32.PACK_AB R44, R2, R0 ;  /* 0x00000000022c723e */ /* 0x000fe200000010ff */
[----:B------:R-:W-:Y:S01]  /*6920*/  FFMA R4, R35, R20, R4 ;  /* 0x0000001423047223 */ /* 0x000fe20000000004 */
[----:B------:R-:W-:Y:S01]  /*6930*/  LOP3.LUT R20, R42, 0xffff0000, RZ, 0xc0, !PT ;  /* 0xffff00002a147812 */ /* 0x000fe200078ec0ff */
[----:B------:R-:W-:Y:S01]  /*6940*/  FMUL R11, R33, R11 ;  /* 0x0000000b210b7220 */ /* 0x000fe20000400000 */
[----:B------:R-:W-:Y:S01]  /*6950*/  F2FP.BF16.F32.PACK_AB R45, R7, R3 ;  /* 0x00000003072d723e */ /* 0x000fe200000010ff */
[C---:B------:R-:W-:Y:S01]  /*6960*/  FMUL R8, R33.reuse, R12 ;  /* 0x0000000c21087220 */ /* 0x040fe20000400000 */
[----:B------:R-:W-:Y:S01]  /*6970*/  FMUL R9, R33, R13 ;  /* 0x0000000d21097220 */ /* 0x000fe20000400000 */
[C---:B------:R-:W-:Y:S01]  /*6980*/  FFMA R5, R35.reuse, R20, R5 ;  /* 0x0000001423057223 */ /* 0x040fe20000000005 */
[----:B------:R-:W-:Y:S01]  /*6990*/  LOP3.LUT R20, R48, 0xffff0000, RZ, 0xc0, !PT ;  /* 0xffff000030147812 */ /* 0x000fe200078ec0ff */
[----:B------:R-:W-:Y:S01]  /*69a0*/  FFMA R6, R35, R21, R6 ;  /* 0x0000001523067223 */ /* 0x000fe20000000006 */
[----:B------:R-:W-:Y:S01]  /*69b0*/  SHF.L.U32 R21, R49, 0x10, RZ ;  /* 0x0000001031157819 */ /* 0x000fe200000006ff */
[----:B------:R-:W-:Y:S01]  /*69c0*/  FFMA R11, R35, R36, R11 ;  /* 0x00000024230b7223 */ /* 0x000fe2000000000b */
[----:B------:R-:W-:Y:S01]  /*69d0*/  LOP3.LUT R36, R51, 0xffff0000, RZ, 0xc0, !PT ;  /* 0xffff000033247812 */ /* 0x000fe200078ec0ff */
[C---:B------:R-:W-:Y:S01]  /*69e0*/  FFMA R8, R35.reuse, R37, R8 ;  /* 0x0000002523087223 */ /* 0x040fe20000000008 */
[----:B------:R-:W-:Y:S01]  /*69f0*/  FFMA R9, R35, R20, R9 ;  /* 0x0000001423097223 */ /* 0x000fe20000000009 */
[----:B------:R-:W-:Y:S01]  /*6a00*/  FMUL R10, R33, R14 ;  /* 0x0000000e210a7220 */ /* 0x000fe20000400000 */
[----:B------:R-:W-:Y:S01]  /*6a10*/  LOP3.LUT R20, R49, 0xffff0000, RZ, 0xc0, !PT ;  /* 0xffff000031147812 */ /* 0x000fe200078ec0ff */
[C---:B------:R-:W-:Y:S01]  /*6a20*/  FMUL R15, R33.reuse, R15 ;  /* 0x0000000f210f7220 */ /* 0x040fe20000400000 */
[----:B------:R-:W-:Y:S01]  /*6a30*/  FMUL R12, R33, R16 ;  /* 0x00000010210c7220 */ /* 0x000fe20000400000 */
[C---:B------:R-:W-:Y:S01]  /*6a40*/  FFMA R10, R35.reuse, R21, R10 ;  /* 0x00000015230a7223 */ /* 0x040fe2000000000a */
[C---:B------:R-:W-:Y:S01]  /*6a50*/  SHF.L.U32 R21, R50.reuse, 0x10, RZ ;  /* 0x0000001032157819 */ /* 0x040fe200000006ff */
[----:B------:R-:W-:Y:S01]  /*6a60*/  FFMA R15, R35, R20, R15 ;  /* 0x00000014230f7223 */ /* 0x000fe2000000000f */
[----:B------:R-:W-:Y:S01]  /*6a70*/  LOP3.LUT R20, R50, 0xffff0000, RZ, 0xc0, !PT ;  /* 0xffff000032147812 */ /* 0x000fe200078ec0ff */
[----:B------:R-:W-:Y:S01]  /*6a80*/  FMUL R13, R33, R17 ;  /* 0x00000011210d7220 */ /* 0x000fe20000400000 */
[----:B------:R-:W-:Y:S01]  /*6a90*/  SHF.L.U32 R37, R51, 0x10, RZ ;  /* 0x0000001033257819 */ /* 0x000fe200000006ff */
[C---:B------:R-:W-:Y:S01]  /*6aa0*/  FMUL R14, R33.reuse, R18 ;  /* 0x00000012210e7220 */ /* 0x040fe20000400000 */
        /* <DEDUP_REMOVED lines=21> */
[----:B------:R-:W-:Y:S02]  /*6c00*/  UIADD3 UR8, UP0, UPT, UR52, 0x680, URZ ;  /* 0x0000068034087890 */ /* 0x000fe4000ff1e0ff */
[----:B------:R-:W-:Y:S02]  /*6c10*/  UIADD3 UR5, UPT, UPT, UR41, 0x20, URZ ;  /* 0x0000002029057890 */ /* 0x000fe4000fffe0ff */
[----:B------:R-:W-:Y:S02]  /*6c20*/  UIADD3 UR4, UPT, UPT, UR48, 0x1200, URZ ;  /* 0x0000120030047890 */ /* 0x000fe4000fffe0ff */
[----:B------:R-:W-:Y:S01]  /*6c30*/  UIADD3.X UR9, UPT, UPT, URZ, UR53, URZ, UP0, !UPT ;  /* 0x00000035ff097290 */ /* 0x000fe200087fe4ff */
[----:B------:R-:W-:Y:S01]  /*6c40*/  UMOV UR6, UR42 ;  /* 0x0000002a00067c82 */ /* 0x000fe20008000000 */
[----:B------:R-:W-:Y:S07]  /*6c50*/  UMOV UR7, UR36 ;  /* 0x0000002400077c82 */ /* 0x000fee0008000000 */
[----:B------:R2:W-:Y:S01]  /*6c60*/  UTMASTG.3D [UR4], [UR8] ;  /* 0x00000004080073b5 */ /* 0x0005e20008010000 */
[----:B------:R0:W-:Y:S01]  /*6c70*/  UTMACMDFLUSH ;  /* 0x00000000000079b7 */ /* 0x0001e20000000000 */
[----:B--2---:R-:W-:Y:S04]  /*6c80*/  DEPBAR.LE SB0, 0x1 ;  /* 0x000080400000791a */ /* 0x004fe80000000000 */
.L_x_107:
[----:B------:R-:W-:Y:S05]  /*6c90*/  BSYNC.RECONVERGENT B0 ;  /* 0x0000000000007941 */ /* 0x000fea0003800200 */
.L_x_106:
[----:B------:R-:W-:Y:S01]  /*6ca0*/  BAR.SYNC.DEFER_BLOCKING 0x1, 0x80 ;  /* 0x0042000000007b1d */ /* 0x000fe20000010000 */
[----:B------:R-:W-:Y:S04]  /*6cb0*/  UIADD3 UR40, UPT, UPT, UR51, 0x1, URZ ;  /* 0x0000000133287890 */ /* 0x000fe8000fffe0ff */
[----:B------:R-:W-:Y:S04]  /*6cc0*/  UISETP.NE.AND UP0, UPT, UR40, 0x4, UPT ;  /* 0x000000042800788c */ /* 0x000fe8000bf05270 */
[----:B------:R-:W-:Y:S01]  /*6cd0*/  USEL UR40, UR40, URZ, UP0 ;  /* 0x000000ff28287287 */ /* 0x000fe20008000000 */
[----:B------:R2:W-:Y:S01]  /*6ce0*/  @P6 SYNCS.ARRIVE.TRANS64.RED.A1T0 RZ, [R38+URZ], RZ ;  /* 0x000000ff26ff69a7 */ /* 0x0005e200081004ff */
[----:B------:R-:W-:Y:S01]  /*6cf0*/  BSSY B1, `(.L_x_108) ;  /* 0x0000014000017945 */ /* 0x000fe20003800000 */
[----:B------:R-:W4:Y:S02]  /*6d00*/  @P6 SYNCS.PHASECHK.TRANS64.TRYWAIT P0, [R83+URZ+0x30], R88 ;  /* 0x00003058530065a7 */ /* 0x000f2400080011ff */
[----:B----4-:R-:W-:Y:S01]  /*6d10*/  @P6 SEL R81, RZ, 0x1, !P0 ;  /* 0x00000001ff516807 */ /* 0x010fe20004000000 */
[----:B--2---:R-:W-:Y:S06]  /*6d20*/  @!P6 BRA `(.L_x_109) ;  /* 0x000000000040e947 */ /* 0x004fec0003800000 */
[----:B------:R-:W-:Y:S01]  /*6d30*/  ISETP.NE.AND P1, PT, R82, RZ, PT ;  /* 0x000000ff5200720c */ /* 0x000fe20003f25270 */
[----:B------:R-:W-:Y:S01]  /*6d40*/  BSSY B0, `(.L_x_110) ;  /* 0x0000009000007945 */ /* 0x000fe20003800000 */
[----:B------:R-:W-:Y:S11]  /*6d50*/  ISETP.NE.AND P0, PT, R81, RZ, PT ;  /* 0x000000ff5100720c */ /* 0x000ff60003f05270 */
[----:B------:R-:W-:Y:S05]  /*6d60*/  @P1 IMAD R2, R39, 0x1000, R80 ;  /* 0x0000100027021824 */ /* 0x000fea00078e0250 */
[----:B------:R-:W-:Y:S05]  /*6d70*/  @P1 IADD3 R0, PT, PT, R2, UR48, RZ ;  /* 0x0000003002001c10 */ /* 0x000fea000fffe0ff */
[----:B------:R-:W-:Y:S01]  /*6d80*/  @P1 IMAD.IADD R0, R71, 0x1, R0 ;  /* 0x0000000147001824 */ /* 0x000fe200078e0200 */
[----:B------:R-:W-:Y:S06]  /*6d90*/  @P0 BRA `(.L_x_111) ;  /* 0x00000000000c0947 */ /* 0x000fec0003800000 */
[----:B------:R-:W-:Y:S04]  /*6da0*/  SHF.L.U32 R4, R70, 0x1f, RZ ;  /* 0x0000001f46047819 */ /* 0x000fe800000006ff */
[----:B------:R-:W2:Y:S02]  /*6db0*/  SYNCS.PHASECHK.TRANS64.TRYWAIT P0, [R83+URZ+0x30], R4 ;  /* 0x00003004530075a7 */ /* 0x000ea400080011ff */
[----:B--2---:R-:W-:Y:S05]  /*6dc0*/  @!P0 BRA `(.L_x_112) ;  /* 0x0000001c006c8947 */ /* 0x004fea0003800000 */
.L_x_111:
[----:B------:R-:W-:Y:S05]  /*6dd0*/  BSYNC B0 ;  /* 0x0000000000007941 */ /* 0x000fea0003800000 */
.L_x_110:
[----:B------:R-:W-:Y:S02]  /*6de0*/  ISETP.NE.AND P0, PT, R82, RZ, PT ;  /* 0x000000ff5200720c */ /* 0x000fe40003f05270 */
[----:B------:R-:W-:Y:S11]  /*6df0*/  IADD3 R39, PT, PT, R39, 0x1, RZ ;  /* 0x0000000127277810 */ /* 0x000ff60007ffe0ff */
[----:B------:R-:W-:Y:S05]  /*6e00*/  @P0 WARPSYNC.ALL ;  /* 0x0000000000000948 */ /* 0x000fea0003800000 */
[----:B------:R4:W1:Y:S04]  /*6e10*/  @P0 LDSM.16.M88.4 R40, [R2+UR48+0x200] ;  /* 0x000200300228083b */ /* 0x0008680008000200 */
[----:B------:R4:W1:Y:S02]  /*6e20*/  @P0 LDSM.16.M88.4 R48, [R0+0x200] ;  /* 0x000200000030083b */ /* 0x0008640000000200 */
.L_x_109:
[----:B------:R-:W-:Y:S05]  /*6e30*/  BSYNC B1 ;  /* 0x0000000000017941 */ /* 0x000fea0003800000 */
.L_x_108:
[----:B----4-:R-:W-:Y:S05]  /*6e40*/  VIADD R0, R34, 0x40 ;  /* 0x0000004022007836 */ /* 0x010fea0000000000 */
[----:B------:R-:W-:Y:S04]  /*6e50*/  SHF.R.U32.HI R0, RZ, 0x15, R0 ;  /* 0x00000015ff007819 */ /* 0x000fe80000011600 */
[----:B------:R-:W-:Y:S11]  /*6e60*/  LOP3.LUT P0, RZ, R0, 0x3, R65, 0x48, !PT ;  /* 0x0000000300ff7812 */ /* 0x000ff60007804841 */
[----:B------:R-:W-:Y:S02]  /*6e70*/  @!UPT UIADD3 URZ, UPT, UPT, URZ, URZ, URZ ;  /* 0x000000fffffff290 */ /* 0x000fe4000fffe0ff */
        /* <DEDUP_REMOVED lines=8> */
[----:B------:R-:W3:Y:S01]  /*6f00*/  LDCU.64 UR4, c[0x4][0x10] ;  /* 0x01000200ff0477ac */ /* 0x000ee20008000a00 */
[----:B----4-:R-:W-:Y:S01]  /*6f10*/  MOV R5, UR9 ;  /* 0x0000000900057c02 */ /* 0x010fe20008000f00 */
[----:B--2---:R-:W-:Y:S01]  /*6f20*/  IMAD.U32 R4, RZ, RZ, UR8 ;  /* 0x00000008ff047e24 */ /* 0x004fe2000f8e00ff */
[----:B-----5:R-:W-:Y:S01]  /*6f30*/  MOV R7, UR7 ;  /* 0x0000000700077c02 */ /* 0x020fe20008000f00 */
[----:B------:R-:W-:Y:S01]  /*6f40*/  IMAD.U32 R6, RZ, RZ, UR6 ;  /* 0x00000006ff067e24 */ /* 0x000fe2000f8e00ff */
[----:B---3--:R-:W-:Y:S01]  /*6f50*/  MOV R11, UR5 ;  /* 0x00000005000b7c02 */ /* 0x008fe20008000f00 */
[----:B------:R-:W-:Y:S02]  /*6f60*/  IMAD.U32 R10, RZ, RZ, UR4 ;  /* 0x00000004ff0a7e24 */ /* 0x000fe4000f8e00ff */
[----:B------:R-:W-:Y:S07]  /*6f70*/  LEPC R20, `(.L_x_113) ;  /* 0x000000001014794e */ /* 0x000fee0000000000 */
[----:B-1----:R-:W-:Y:S05]  /*6f80*/  CALL.ABS.NOINC R2 ;  /* 0x0000000002007343 */ /* 0x002fea0003c00000 */
.L_x_113:
        /* <DEDUP_REMOVED lines=10> */
[----:B--2---:R-:W1:Y:S01]  /*7030*/  LDTM.16dp256bit.x4 R4, tmem[UR4+0x40] ;  /* 0x00004004000479ee */ /* 0x004e620008120000 */
[----:B------:R-:W-:Y:S02]  /*7040*/  MOV R83, UR37 ;  /* 0x0000002500537c02 */ /* 0x000fe40008000f00 */
[----:B------:R-:W-:Y:S05]  /*7050*/  LEA R88, R39, UR48, 0x3 ;  /* 0x0000003027587c11 */ /* 0x000fea000f8e18ff */
[----:B------:R-:W-:Y:S04]  /*7060*/  @P6 LEA R38, R38, UR48, 0x3 ;  /* 0x0000003026266c11 */ /* 0x000fe8000f8e18ff */
[----:B------:R-:W-:Y:S04]  /*7070*/  @P6 IADD3 R38, PT, PT, R38, 0x50, RZ ;  /* 0x0000005026266810 */ /* 0x000fe80007ffe0ff */
[----:B------:R-:W-:Y:S02]  /*7080*/  @P6 PRMT R38, R83, 0x654, R38 ;  /* 0x0000065453266816 */ /* 0x000fe40000000026 */
[----:B------:R-:W-:Y:S01]  /*7090*/  @P6 SHF.L.U32 R83, R70, 0x1f, RZ ;  /* 0x0000001f46536819 */ /* 0x000fe200000006ff */
        /* <DEDUP_REMOVED lines=71> */
.L_x_115:
[----:B------:R-:W-:Y:S05]  /*7510*/  BSYNC.RECONVERGENT B0 ;  /* 0x0000000000007941 */ /* 0x000fea0003800200 */
.L_x_114:
        /* <DEDUP_REMOVED lines=19> */
.L_x_119:
[----:B------:R-:W-:Y:S05]  /*7650*/  BSYNC B0 ;  /* 0x0000000000007941 */ /* 0x000fea0003800000 */
.L_x_118:
[----:B------:R-:W-:Y:S11]  /*7660*/  ISETP.NE.AND P0, PT, R82, RZ, PT ;  /* 0x000000ff5200720c */ /* 0x000ff60003f05270 */
[----:B------:R-:W-:Y:S02]  /*7670*/  @!UPT UIADD3 URZ, UPT, UPT, URZ, URZ, URZ ;  /* 0x000000fffffff290 */ /* 0x000fe4000fffe0ff */
[----:B------:R-:W-:Y:S05]  /*7680*/  @P0 WARPSYNC.ALL ;  /* 0x0000000000000948 */ /* 0x000fea0003800000 */
[----:B------:R4:W1:Y:S04]  /*7690*/  @P0 LDSM.16.M88.4 R40, [R39+UR48+0x200] ;  /* 0x000200302728083b */ /* 0x0008680008000200 */
[----:B------:R4:W1:Y:S02]  /*76a0*/  @P0 LDSM.16.M88.4 R48, [R0+0x200] ;  /* 0x000200000030083b */ /* 0x0008640000000200 */
.L_x_117:
[----:B------:R-:W-:Y:S05]  /*76b0*/  BSYNC B1 ;  /* 0x0000000000017941 */ /* 0x000fea0003800000 */
.L_x_116:
[----:B----4-:R-:W-:Y:S05]  /*76c0*/  VIADD R0, R34, 0x60 ;  /* 0x0000006022007836 */ /* 0x010fea0000000000 */
[----:B------:R-:W-:Y:S04]  /*76d0*/  SHF.R.U32.HI R0, RZ, 0x15, R0 ;  /* 0x00000015ff007819 */ /* 0x000fe80000011600 */
[----:B------:R-:W-:Y:S11]  /*76e0*/  LOP3.LUT P0, RZ, R0, 0x3, R65, 0x48, !PT ;  /* 0x0000000300ff7812 */ /* 0x000ff60007804841 */
[----:B------:R-:W-:Y:S02]  /*76f0*/  @!UPT UIADD3 URZ, UPT, UPT, URZ, URZ, URZ ;  /* 0x000000fffffff290 */ /* 0x000fe4000fffe0ff */
[----:B------:R-:W-:Y:S05]  /*7700*/  @!P0 BRA `(.L_x_121) ;  /* 0x0000000000408947 */ /* 0x000fea0003800000 */
[----:B------:R-:W4:Y:S01]  /*7710*/  LDCU.64 UR8, c[0x4][0x70] ;  /* 0x01000e00ff0877ac */ /* 0x000f220008000a00 */
[----:B--2---:R-:W-:Y:S01]  /*7720*/  MOV R3, 0x0 ;  /* 0x0000000000037802 */ /* 0x004fe20000000f00 */
[----:B------:R-:W-:Y:S02]  /*7730*/  HFMA2 R12, -RZ, RZ, 0, 5.9604644775390625e-08 ;  /* 0x00000001ff0c7431 */ /* 0x000fe400000001ff */
[----:B------:R-:W-:Y:S02]  /*7740*/  IMAD.MOV.U32 R8, RZ, RZ, 0x192 ;  /* 0x00000192ff087424 */ /* 0x000fe400078e00ff */
[----:B------:R-:W-:Y:S01]  /*7750*/  IMAD.MOV.U32 R13, RZ, RZ, RZ ;  /* 0x000000ffff0d7224 */ /* 0x000fe200078e00ff */
[----:B------:R-:W2:Y:S01]  /*7760*/  LDCU.64 UR6, c[0x4][0x78] ;  /* 0x01000f00ff0677ac */ /* 0x000ea20008000a00 */
[----:B------:R-:W1:Y:S01]  /*7770*/  LDC.64 R2, c[0x4][R3] ;  /* 0x0100000003027b82 */ /* 0x000e620000000a00 */
[----:B------:R-:W5:Y:S01]  /*7780*/  LDCU.64 UR4, c[0x4][0x10] ;  /* 0x01000200ff0477ac */ /* 0x000f620008000a00 */
[----:B----4-:R-:W-:Y:S01]  /*7790*/  MOV R5, UR9 ;  /* 0x0000000900057c02 */ /* 0x010fe20008000f00 */
[----:B------:R-:W-:Y:S01]  /*77a0*/  IMAD.U32 R4, RZ, RZ, UR8 ;  /* 0x00000008ff047e24 */ /* 0x000fe2000f8e00ff */
[----:B--2---:R-:W-:Y:S01]  /*77b0*/  MOV R7, UR7 ;  /* 0x0000000700077c02 */ /* 0x004fe20008000f00 */
[----:B------:R-:W-:Y:S01]  /*77c0*/  IMAD.U32 R6, RZ, RZ, UR6 ;  /* 0x00000006ff067e24 */ /* 0x000fe2000f8e00ff */
[----:B-----5:R-:W-:Y:S01]  /*77d0*/  MOV R11, UR5 ;  /* 0x00000005000b7c02 */ /* 0x020fe20008000f00 */
[----:B------:R-:W-:Y:S02]  /*77e0*/  IMAD.U32 R10, RZ, RZ, UR4 ;  /* 0x00000004ff0a7e24 */ /* 0x000fe4000f8e00ff */
[----:B------:R-:W-:Y:S07]  /*77f0*/  LEPC R20, `(.L_x_121) ;  /* 0x000000001014794e */ /* 0x000fee0000000000 */
[----:B-1-3--:R-:W-:Y:S05]  /*7800*/  CALL.ABS.NOINC R2 ;  /* 0x0000000002007343 */ /* 0x00afea0003c00000 */
.L_x_121:
[----:B------:R-:W-:Y:S01]  /*7810*/  ISETP.NE.AND P0, PT, R72, RZ, PT ;  /* 0x000000ff4800720c */ /* 0x000fe20003f05270 */
[----:B------:R-:W-:Y:S05]  /*7820*/  WARPSYNC.ALL ;  /* 0x0000000000007948 */ /* 0x000fea0003800000 */
[----:B------:R-:W-:Y:S01]  /*7830*/  R2UR UR4, R34 ;  /* 0x00000000220472ca */ /* 0x000fe200000e0000 */
[----:B------:R-:W-:Y:S01]  /*7840*/  BSSY.RECONVERGENT B0, `(.L_x_122) ;  /* 0x0000052000007945 */ /* 0x000fe20003800200 */
[----:B------:R-:W-:Y:S02]  /*7850*/  R2UR UR5, R79 ;  /* 0x000000004f0572ca */ /* 0x000fe400000e0000 */
[C---:B-1----:R-:W-:Y:S02]  /*7860*/  SHF.L.U32 R20, R40.reuse, 0x10, RZ ;  /* 0x0000001028147819 */ /* 0x042fe400000006ff */
[----:B------:R-:W-:Y:S02]  /*7870*/  LOP3.LUT R36, R40, 0xffff0000, RZ, 0xc0, !PT ;  /* 0xffff000028247812 */ /* 0x000fe400078ec0ff */
[C---:B------:R-:W-:Y:S02]  /*7880*/  SHF.L.U32 R21, R41.reuse, 0x10, RZ ;  /* 0x0000001029157819 */ /* 0x040fe400000006ff */
[----:B------:R-:W-:Y:S02]  /*7890*/  LOP3.LUT R38, R41, 0xffff0000, RZ, 0xc0, !PT ;  /* 0xffff000029267812 */ /* 0x000fe400078ec0ff */
[C---:B------:R-:W-:Y:S01]  /*78a0*/  SHF.L.U32 R37, R42.reuse, 0x10, RZ ;  /* 0x000000102a257819 */ /* 0x040fe200000006ff */
[----:B------:R-:W1:Y:S01]  /*78b0*/  LDTM.16dp256bit.x4 R4, tmem[UR4+0x60] ;  /* 0x00006004000479ee */ /* 0x000e620008120000 */
[----:B------:R-:W-:Y:S01]  /*78c0*/  LOP3.LUT R40, R42, 0xffff0000, RZ, 0xc0, !PT ;  /* 0xffff00002a287812 */ /* 0x000fe200078ec0ff */
[----:B------:R-:W-:Y:S01]  /*78d0*/  NOP ;  /* 0x0000000000007918 */ /* 0x000fe20000000000 */
[C---:B------:R-:W-:Y:S01]  /*78e0*/  SHF.L.U32 R39, R43.reuse, 0x10, RZ ;  /* 0x000000102b277819 */ /* 0x040fe200000006ff */
[----:B------:R-:W-:Y:S01]  /*78f0*/  UIADD3 UR5, UPT, UPT, UR5, 0xc0, URZ ;  /* 0x000000c005057890 */ /* 0x000fe2000fffe0ff */
[----:B------:R-:W-:Y:S02]  /*7900*/  LOP3.LUT R41, R43, 0xffff0000, RZ, 0xc0, !PT ;  /* 0xffff00002b297812 */ /* 0x000fe400078ec0ff */
[C---:B------:R-:W-:Y:S01]  /*7910*/  SHF.L.U32 R42, R48.reuse, 0x10, RZ ;  /* 0x00000010302a7819 */ /* 0x040fe200000006ff */
[----:B------:R-:W-:Y:S01]  /*7920*/  UPRMT UR5, UR37, 0x654, UR5 ;  /* 0x0000065425057896 */ /* 0x000fe20008000005 */
[----:B------:R-:W-:Y:S02]  /*7930*/  LOP3.LUT R43, R48, 0xffff0000, RZ, 0xc0, !PT ;  /* 0xffff0000302b7812 */ /* 0x000fe400078ec0ff */
[C---:B------:R-:W-:Y:S02]  /*7940*/  SHF.L.U32 R44, R49.reuse, 0x10, RZ ;  /* 0x00000010312c7819 */ /* 0x040fe400000006ff */
[----:B------:R-:W-:Y:S02]  /*7950*/  LOP3.LUT R46, R49, 0xffff0000, RZ, 0xc0, !PT ;  /* 0xffff0000312e7812 */ /* 0x000fe400078ec0ff */
[C---:B------:R-:W-:Y:S02]  /*7960*/  SHF.L.U32 R45, R50.reuse, 0x10, RZ ;  /* 0x00000010322d7819 */ /* 0x040fe400000006ff */
[----:B-1----:R-:W-:Y:S01]  /*7970*/  SYNCS.ARRIVE.TRANS64.RED.A1T0 RZ, [UR5], RZ ;  /* 0x000000ffffff79a7 */ /* 0x002fe20008100405 */
[----:B------:R-:W-:Y:S02]  /*7980*/  LOP3.LUT R48, R50, 0xffff0000, RZ, 0xc0, !PT ;  /* 0xffff000032307812 */ /* 0x000fe400078ec0ff */
[C---:B------:R-:W-:Y:S02]  /*7990*/  SHF.L.U32 R47, R51.reuse, 0x10, RZ ;  /* 0x00000010332f7819 */ /* 0x040fe400000006ff */
[----:B------:R-:W-:Y:S01]  /*79a0*/  LOP3.LUT R50, R51, 0xffff0000, RZ, 0xc0, !PT ;  /* 0xffff000033327812 */ /* 0x000fe200078ec0ff */
[C---:B------:R-:W-:Y:S01]  /*79b0*/  FMUL R4, R33.reuse, R4 ;  /* 0x0000000421047220 */ /* 0x040fe20000400000 */
[C---:B------:R-:W-:Y:S01]  /*79c0*/  FMUL R5, R33.reuse, R5 ;  /* 0x0000000521057220 */ /* 0x040fe20000400000 */
[C---:B------:R-:W-:Y:S01]  /*79d0*/  FMUL R6, R33.reuse, R6 ;  /* 0x0000000621067220 */ /* 0x040fe20000400000 */
[----:B------:R-:W-:Y:S01]  /*79e0*/  FMUL R7, R33, R7 ;  /* 0x0000000721077220 */ /* 0x000fe20000400000 */
[C---:B------:R-:W-:Y:S01]  /*79f0*/  FFMA R4, R35.reuse, R20, R4 ;  /* 0x0000001423047223 */ /* 0x040fe20000000004 */
[C---:B------:R-:W-:Y:S01]  /*7a00*/  FFMA R5, R35.reuse, R36, R5 ;  /* 0x0000002423057223 */ /* 0x040fe20000000005 */
[C---:B------:R-:W-:Y:S01]  /*7a10*/  FFMA R6, R35.reuse, R21, R6 ;  /* 0x0000001523067223 */ /* 0x040fe20000000006 */
[----:B------:R-:W-:Y:S01]  /*7a20*/  FFMA R7, R35, R38, R7 ;  /* 0x0000002623077223 */ /* 0x000fe20000000007 */
[C---:B------:R-:W-:Y:S01]  /*7a30*/  FMUL R8, R33.reuse, R8 ;  /* 0x0000000821087220 */ /* 0x040fe20000400000 */
[----:B------:R-:W-:Y:S01]  /*7a40*/  FMUL R9, R33, R9 ;  /* 0x0000000921097220 */ /* 0x000fe20000400000 */
[----:B---3--:R-:W-:Y:S01]  /*7a50*/  F2FP.BF16.F32.PACK_AB R80, R5, R4 ;  /* 0x000000040550723e */ /* 0x008fe200000010ff */
[----:B------:R-:W-:Y:S01]  /*7a60*/  FMUL R0, R33, R10 ;  /* 0x0000000a21007220 */ /* 0x000fe20000400000 */
[----:B------:R-:W-:Y:S01]  /*7a70*/  F2FP.BF16.F32.PACK_AB R81, R7, R6 ;  /* 0x000000060751723e */ /* 0x000fe200000010ff */
[C---:B------:R-:W-:Y:S01]  /*7a80*/  FFMA R8, R35.reuse, R37, R8 ;  /* 0x0000002523087223 */ /* 0x040fe20000000008 */
[----:B------:R-:W-:Y:S01]  /*7a90*/  FFMA R9, R35, R40, R9 ;  /* 0x0000002823097223 */ /* 0x000fe20000000009 */
[C---:B------:R-:W-:Y:S01]  /*7aa0*/  FMUL R2, R33.reuse, R11 ;  /* 0x0000000b21027220 */ /* 0x040fe20000400000 */
[C---:B--2---:R-:W-:Y:S01]  /*7ab0*/  FMUL R3, R33.reuse, R12 ;  /* 0x0000000c21037220 */ /* 0x044fe20000400000 */
[----:B------:R-:W-:Y:S01]  /*7ac0*/  FMUL R10, R33, R13 ;  /* 0x0000000d210a7220 */ /* 0x000fe20000400000 */
[----:B------:R-:W-:Y:S01]  /*7ad0*/  FFMA R0, R35, R39, R0 ;  /* 0x0000002723007223 */ /* 0x000fe20000000000 */
        /* <DEDUP_REMOVED lines=40> */
.L_x_123:
[----:B------:R-:W-:Y:S05]  /*7d60*/  BSYNC.RECONVERGENT B0 ;  /* 0x0000000000007941 */ /* 0x000fea0003800200 */
.L_x_122:
[----:B------:R-:W-:Y:S01]  /*7d70*/  BAR.SYNC.DEFER_BLOCKING 0x1, 0x80 ;  /* 0x0042000000007b1d */ /* 0x000fe20000010000 */
[----:B------:R-:W-:Y:S01]  /*7d80*/  UISETP.NE.AND UP0, UPT, UR49, -0x4, UPT ;  /* 0xfffffffc3100788c */ /* 0x000fe2000bf05270 */
[----:B------:R-:W-:Y:S08]  /*7d90*/  IADD3 R0, PT, PT, R30, 0x1, RZ ;  /* 0x000000011e007810 */ /* 0x000ff00007ffe0ff */
[----:B------:R-:W-:Y:S05]  /*7da0*/  BRA.U !UP0, `(.L_x_124) ;  /* 0x0000000108287547 */ /* 0x000fea000b800000 */
[----:B------:R-:W-:Y:S01]  /*7db0*/  ISETP.NE.AND P0, PT, R76, RZ, PT ;  /* 0x000000ff4c00720c */ /* 0x000fe20003f05270 */
[----:B------:R-:W-:Y:S01]  /*7dc0*/  IMAD.U32 R3, RZ, RZ, UR51 ;  /* 0x00000033ff037e24 */ /* 0x000fe2000f8e00ff */
[----:B------:R-:W-:Y:S01]  /*7dd0*/  UIADD3 UR51, UPT, UPT, UR51, 0x1, URZ ;  /* 0x0000000133337890 */ /* 0x000fe2000fffe0ff */
[----:B------:R-:W-:Y:S03]  /*7de0*/  IMAD.U32 R2, RZ, RZ, UR37 ;  /* 0x00000025ff027e24 */ /* 0x000fe6000f8e00ff */
[----:B------:R-:W-:Y:S04]  /*7df0*/  UISETP.NE.AND UP0, UPT, UR51, 0x4, UPT ;  /* 0x000000043300788c */ /* 0x000fe8000bf05270 */
[----:B------:R-:W-:Y:S03]  /*7e00*/  USEL UR51, UR51, URZ, UP0 ;  /* 0x000000ff33337287 */ /* 0x000fe60008000000 */
[----:B------:R-:W-:Y:S05]  /*7e10*/  @P0 LEA R3, R3, UR48, 0x3 ;  /* 0x0000003003030c11 */ /* 0x000fea000f8e18ff */
[----:B------:R-:W-:Y:S05]  /*7e20*/  @P0 VIADD R3, R3, 0x50 ;  /* 0x0000005003030836 */ /* 0x000fea0000000000 */
[----:B------:R-:W-:Y:S04]  /*7e30*/  @P0 PRMT R2, R2, 0x654, R3 ;  /* 0x0000065402020816 */ /* 0x000fe80000000003 */
[----:B------:R2:W-:Y:S03]  /*7e40*/  @P0 SYNCS.ARRIVE.TRANS64.RED.A1T0 RZ, [R2+URZ], RZ ;  /* 0x000000ff02ff09a7 */ /* 0x0005e600081004ff */
.L_x_124:
[----:B------:R-:W-:Y:S01]  /*7e50*/  ISETP.NE.AND P2, PT, R73, RZ, PT ;  /* 0x000000ff4900720c */ /* 0x000fe20003f45270 */
[----:B------:R-:W-:Y:S01]  /*7e60*/  UIADD3 UR49, UPT, UPT, UR49, 0x4, URZ ;  /* 0x0000000431317890 */ /* 0x000fe2000fffe0ff */
[----:B------:R-:W-:Y:S01]  /*7e70*/  ISETP.NE.AND P0, PT, R75, 0x2, PT ;  /* 0x000000024b00780c */ /* 0x000fe20003f05270 */
[----:B------:R-:W-:Y:S01]  /*7e80*/  IMAD.IADD R20, R29, 0x1, R58 ;  /* 0x000000011d147824 */ /* 0x000fe200078e023a */
[----:B------:R-:W-:Y:S01]  /*7e90*/  ISETP.NE.AND P1, PT, R0, 0x4, PT ;  /* 0x000000040000780c */ /* 0x000fe20003f25270 */
[----:B------:R-:W-:Y:S01]  /*7ea0*/  IMAD.IADD R21, R31, 0x1, R60 ;  /* 0x000000011f157824 */ /* 0x000fe200078e023c */
[----:B------:R-:W-:Y:S02]  /*7eb0*/  SEL R3, RZ, 0x1, P0 ;  /* 0x00000001ff037807 */ /* 0x000fe40000000000 */
[----:B--2---:R-:W-:Y:S02]  /*7ec0*/  SEL R2, RZ, 0x1, P1 ;  /* 0x00000001ff027807 */ /* 0x004fe40000800000 */
[----:B------:R-:W-:Y:S02]  /*7ed0*/  LOP3.LUT R68, R68, R3, RZ, 0x3c, !PT ;  /* 0x0000000344447212 */ /* 0x000fe400078e3cff */
[----:B------:R-:W-:Y:S02]  /*7ee0*/  LOP3.LUT R69, R69, R2, RZ, 0x3c, !PT ;  /* 0x0000000245457212 */ /* 0x000fe400078e3cff */
[----:B------:R-:W-:Y:S02]  /*7ef0*/  @P2 R2UR UR36, R67 ;  /* 0x00000000432422ca */ /* 0x000fe400000e0000 */
[----:B------:R-:W-:Y:S02]  /*7f00*/  SEL R75, R75, RZ, P0 ;  /* 0x000000ff4b4b7207 */ /* 0x000fe40000000000 */
[----:B------:R-:W-:Y:S01]  /*7f10*/  SEL R30, R0, RZ, P1 ;  /* 0x000000ff001e7207 */ /* 0x000fe20000800000 */
[----:B------:R-:W-:Y:S10]  /*7f20*/  @P2 BRA `(.L_x_125) ;  /* 0xffffffd000182947 */ /* 0x000ff4000383ffff */
[----:B------:R-:W-:-:S09]  /*7f30*/  UISETP.NE.AND UP0, UPT, UR50, URZ, UPT ;  /* 0x000000ff3200728c */ /* 0x000fd2000bf05270 */
[----:B------:R-:W-:Y:S05]  /*7f40*/  BRA.U !UP0, `(.L_x_126) ;  /* 0x0000000108487547 */ /* 0x000fea000b800000 */
[----:B------:R-:W2:Y:S02]  /*7f50*/  LDCU.64 UR4, c[0x0][0x890] ;  /* 0x00011200ff0477ac */ /* 0x000ea40008000a00 */
[----:B--2---:R-:W-:-:S04]  /*7f60*/  UISETP.NE.U32.AND UP0, UPT, UR4, URZ, UPT ;  /* 0x000000ff0400728c */ /* 0x004fc8000bf05070 */
[----:B------:R-:W-:-:S09]  /*7f70*/  UISETP.NE.AND.EX UP0, UPT, UR5, URZ, UPT, UP0 ;  /* 0x000000ff0500728c */ /* 0x000fd2000bf05300 */
[----:B------:R-:W-:Y:S05]  /*7f80*/  BRA.U UP0, `(.L_x_127) ;  /* 0x00000001000c7547 */ /* 0x000fea000b800000 */
[----:B------:R-:W-:-:S13]  /*7f90*/  FSETP.NEU.AND P0, PT, R35, RZ, PT ;  /* 0x000000ff2300720b */ /* 0x000fda0003f0d000 */
[----:B------:R-:W-:Y:S05]  /*7fa0*/  @!P0 EXIT ;  /* 0x000000000000894d */ /* 0x000fea0003800000 */
[----:B------:R-:W-:Y:S05]  /*7fb0*/  BRA `(.L_x_126) ;  /* 0x00000000002c7947 */ /* 0x000fea0003800000 */
.L_x_127:
[----:B------:R-:W-:Y:S01]  /*7fc0*/  ISETP.NE.AND P0, PT, R74, RZ, PT ;  /* 0x000000ff4a00720c */ /* 0x000fe20003f05270 */
[----:B------:R-:W-:-:S12]  /*7fd0*/  BSSY.RECONVERGENT B0, `(.L_x_126) ;  /* 0x0000009000007945 */ /* 0x000fd80003800200 */
[----:B------:R-:W-:Y:S05]  /*7fe0*/  @P0 BRA `(.L_x_128) ;  /* 0x0000000000140947 */ /* 0x000fea0003800000 */
[----:B------:R-:W2:Y:S02]  /*7ff0*/  LDCU.64 UR4, c[0x0][0x888] ;  /* 0x00011100ff0477ac */ /* 0x000ea40008000a00 */
[----:B--2---:R-:W-:-:S04]  /*8000*/  ISETP.NE.U32.AND P0, PT, RZ, UR4, PT ;  /* 0x00000004ff007c0c */ /* 0x004fc8000bf05070 */
[----:B------:R-:W-:-:S13]  /*8010*/  ISETP.NE.AND.EX P0, PT, RZ, UR5, PT, P0 ;  /* 0x00000005ff007c0c */ /* 0x000fda000bf05300 */
[----:B------:R-:W-:Y:S05]  /*8020*/  @!P0 EXIT ;  /* 0x000000000000894d */ /* 0x000fea0003800000 */
[----:B------:R-:W-:Y:S05]  /*8030*/  BRA `(.L_x_129) ;  /* 0x0000000000087947 */ /* 0x000fea0003800000 */
.L_x_128:
[----:B------:R-:W-:-:S13]  /*8040*/  FSETP.NEU.AND P0, PT, R35, RZ, PT ;  /* 0x000000ff2300720b */ /* 0x000fda0003f0d000 */
[----:B------:R-:W-:Y:S05]  /*8050*/  @!P0 EXIT ;  /* 0x000000000000894d */ /* 0x000fea0003800000 */
.L_x_129:
[----:B------:R-:W-:Y:S05]  /*8060*/  BSYNC.RECONVERGENT B0 ;  /* 0x0000000000007941 */ /* 0x000fea0003800200 */
.L_x_126:
[----:B------:R-:W-:Y:S01]  /*8070*/  ULEA UR4, UR51, UR48, 0x3 ;  /* 0x0000003033047291 */ /* 0x000fe2000f8e18ff */
[----:B------:R-:W-:-:S04]  /*8080*/  DEPBAR.LE SB0, 0x0 ;  /* 0x000080000000791a */ /* 0x000fc80000000000 */
[----:B------:R-:W-:-:S04]  /*8090*/  UIADD3 UR4, UPT, UPT, UR4, 0x50, URZ ;  /* 0x0000005004047890 */ /* 0x000fc8000fffe0ff */
[----:B------:R-:W-:-:S09]  /*80a0*/  UPRMT UR4, UR37, 0x654, UR4 ;  /* 0x0000065425047896 */ /* 0x000fd20008000004 */
[----:B------:R-:W-:Y:S01]  /*80b0*/  SYNCS.ARRIVE.TRANS64.RED.A1T0 RZ, [UR4], RZ ;  /* 0x000000ffffff79a7 */ /* 0x000fe20008100404 */
[----:B------:R-:W-:Y:S05]  /*80c0*/  EXIT ;  /* 0x000000000000794d */ /* 0x000fea0003800000 */
.L_x_19:
[----:B--2---:R2:W1:Y:S02]  /*80d0*/  SYNCS.PHASECHK.TRANS64.TRYWAIT P0, [R3+URZ+0xf0], R2 ;  /* 0x0000f002030075a7 */ /* 0x00446400080011ff */
[----:B-1----:R-:W-:Y:S05]  /*80e0*/  @!P0 NANOSLEEP.SYNCS 0x989680 ;  /* 0x009896800000895d */ /* 0x002fea0003900000 */
[----:B------:R-:W1:Y:S02]  /*80f0*/  @!P0 SYNCS.PHASECHK.TRANS64 P0, [R3+URZ+0xf0], R2 ;  /* 0x0000f002030085a7 */ /* 0x000e6400080010ff */
[----:B-1----:R-:W-:Y:S05]  /*8100*/  @!P0 BRA `(.L_x_19) ;  /* 0xfffffffc00f08947 */ /* 0x002fea000383ffff */
[----:B------:R-:W-:Y:S05]  /*8110*/  BRA `(.L_x_130) ;  /* 0xffffff94002c7947 */ /* 0x000fea000383ffff */
.L_x_22:
[----:B-1----:R-:W-:-:S07]  /*8120*/  MOV R2, UR33 ;  /* 0x0000002100027c02 */ /* 0x002fce0008000f00 */
.L_x_131:
[----:B-1----:R1:W2:Y:S02]  /*8130*/  SYNCS.PHASECHK.TRANS64.TRYWAIT P0, [R2+URZ+0x18], R5 ;  /* 0x00001805020075a7 */ /* 0x0022a400080011ff */
[----:B--2---:R-:W-:Y:S05]  /*8140*/  @!P0 NANOSLEEP.SYNCS 0x989680 ;  /* 0x009896800000895d */ /* 0x004fea0003900000 */
[----:B------:R-:W2:Y:S02]  /*8150*/  @!P0 SYNCS.PHASECHK.TRANS64 P0, [R2+URZ+0x18], R5 ;  /* 0x00001805020085a7 */ /* 0x000ea400080010ff */
[----:B--2---:R-:W-:Y:S05]  /*8160*/  @!P0 BRA `(.L_x_131) ;  /* 0xfffffffc00f08947 */ /* 0x004fea000383ffff */
[----:B------:R-:W-:Y:S05]  /*8170*/  BRA `(.L_x_21) ;  /* 0xffffff94007c7947 */ /* 0x000fea000383ffff */
.L_x_28:
[----:B-1----:R-:W-:-:S07]  /*8180*/  MOV R2, UR33 ;  /* 0x0000002100027c02 */ /* 0x002fce0008000f00 */
.L_x_132:
[----:B-1----:R1:W2:Y:S02]  /*8190*/  SYNCS.PHASECHK.TRANS64.TRYWAIT P0, [R2+URZ+0x18], R5 ;  /* 0x00001805020075a7 */ /* 0x0022a400080011ff */
[----:B--2---:R-:W-:Y:S05]  /*81a0*/  @!P0 NANOSLEEP.SYNCS 0x989680 ;  /* 0x009896800000895d */ /* 0x004fea0003900000 */
[----:B------:R-:W2:Y:S02]  /*81b0*/  @!P0 SYNCS.PHASECHK.TRANS64 P0, [R2+URZ+0x18], R5 ;  /* 0x00001805020085a7 */ /* 0x000ea400080010ff */
[----:B--2---:R-:W-:Y:S05]  /*81c0*/  @!P0 BRA `(.L_x_132) ;  /* 0xfffffffc00f08947 */ /* 0x004fea000383ffff */
[----:B------:R-:W-:Y:S05]  /*81d0*/  BRA `(.L_x_27) ;  /* 0xffffff9800547947 */ /* 0x000fea000383ffff */
.L_x_32:
[----:B-1----:R1:W2:Y:S02]  /*81e0*/  SYNCS.PHASECHK.TRANS64.TRYWAIT P0, [R2+URZ+0x80], R3 ;  /* 0x00008003020075a7 */ /* 0x0022a400080011ff */
[----:B--2---:R-:W-:Y:S05]  /*81f0*/  @!P0 NANOSLEEP.SYNCS 0x989680 ;  /* 0x009896800000895d */ /* 0x004fea0003900000 */
[----:B------:R-:W2:Y:S02]  /*8200*/  @!P0 SYNCS.PHASECHK.TRANS64 P0, [R2+URZ+0x80], R3 ;  /* 0x00008003020085a7 */ /* 0x000ea400080010ff */
[----:B--2---:R-:W-:Y:S05]  /*8210*/  @!P0 BRA `(.L_x_32) ;  /* 0xfffffffc00f08947 */ /* 0x004fea000383ffff */
[----:B------:R-:W-:Y:S05]  /*8220*/  BRA `(.L_x_133) ;  /* 0xffffff9c000c7947 */ /* 0x000fea000383ffff */
.L_x_36:
[----:B----4-:R-:W-:-:S07]  /*8230*/  MOV R0, UR5 ;  /* 0x0000000500007c02 */ /* 0x010fce0008000f00 */
.L_x_134:
[----:B-1----:R1:W2:Y:S02]  /*8240*/  SYNCS.PHASECHK.TRANS64.TRYWAIT P0, [R0+URZ], R3 ;  /* 0x00000003000075a7 */ /* 0x0022a400080011ff */
[----:B--2---:R-:W-:Y:S05]  /*8250*/  @!P0 NANOSLEEP.SYNCS 0x989680 ;  /* 0x009896800000895d */ /* 0x004fea0003900000 */
[----:B------:R-:W2:Y:S02]  /*8260*/  @!P0 SYNCS.PHASECHK.TRANS64 P0, [R0+URZ], R3 ;  /* 0x00000003000085a7 */ /* 0x000ea400080010ff */
[----:B--2---:R-:W-:Y:S05]  /*8270*/  @!P0 BRA `(.L_x_134) ;  /* 0xfffffffc00f08947 */ /* 0x004fea000383ffff */
[----:B------:R-:W-:Y:S05]  /*8280*/  BRA `(.L_x_135) ;  /* 0xffffffa0007c7947 */ /* 0x000fea000383ffff */
.L_x_37:
[----:B----4-:R-:W-:-:S07]  /*8290*/  MOV R0, UR5 ;  /* 0x0000000500007c02 */ /* 0x010fce0008000f00 */
.L_x_136:
[----:B-1----:R1:W2:Y:S02]  /*82a0*/  SYNCS.PHASECHK.TRANS64.TRYWAIT P0, [R0+URZ], R3 ;  /* 0x00000003000075a7 */ /* 0x0022a400080011ff */
[----:B--2---:R-:W-:Y:S05]  /*82b0*/  @!P0 NANOSLEEP.SYNCS 0x989680 ;  /* 0x009896800000895d */ /* 0x004fea0003900000 */
[----:B------:R-:W2:Y:S02]  /*82c0*/  @!P0 SYNCS.PHASECHK.TRANS64 P0, [R0+URZ], R3 ;  /* 0x00000003000085a7 */ /* 0x000ea400080010ff */
[----:B--2---:R-:W-:Y:S05]  /*82d0*/  @!P0 BRA `(.L_x_136) ;  /* 0xfffffffc00f08947 */ /* 0x004fea000383ffff */
[----:B------:R-:W-:Y:S05]  /*82e0*/  BRA `(.L_x_137) ;  /* 0xffffffa000887947 */ /* 0x000fea000383ffff */
.L_x_40:
[----:B-1----:R1:W2:Y:S02]  /*82f0*/  SYNCS.PHASECHK.TRANS64.TRYWAIT P0, [R0+URZ+0xe0], R5 ;  /* 0x0000e005000075a7 */ /* 0x0022a400080011ff */
[----:B--2---:R-:W-:Y:S05]  /*8300*/  @!P0 NANOSLEEP.SYNCS 0x989680 ;  /* 0x009896800000895d */ /* 0x004fea0003900000 */
[----:B------:R-:W2:Y:S02]  /*8310*/  @!P0 SYNCS.PHASECHK.TRANS64 P0, [R0+URZ+0xe0], R5 ;  /* 0x0000e005000085a7 */ /* 0x000ea400080010ff */
[----:B--2---:R-:W-:Y:S05]  /*8320*/  @!P0 BRA `(.L_x_40) ;  /* 0xfffffffc00f08947 */ /* 0x004fea000383ffff */
[----:B------:R-:W-:Y:S05]  /*8330*/  BRA `(.L_x_138) ;  /* 0xffffffa000e47947 */ /* 0x000fea000383ffff */
.L_x_41:
[----:B------:R-:W-:-:S07]  /*8340*/  MOV R0, UR5 ;  /* 0x0000000500007c02 */ /* 0x000fce0008000f00 */
.L_x_139:
[----:B-1----:R1:W2:Y:S02]  /*8350*/  SYNCS.PHASECHK.TRANS64.TRYWAIT P0, [R0+URZ+0x90], R5 ;  /* 0x00009005000075a7 */ /* 0x0022a400080011ff */
[----:B--2---:R-:W-:Y:S05]  /*8360*/  @!P0 NANOSLEEP.SYNCS 0x989680 ;  /* 0x009896800000895d */ /* 0x004fea0003900000 */
[----:B------:R-:W2:Y:S02]  /*8370*/  @!P0 SYNCS.PHASECHK.TRANS64 P0, [R0+URZ+0x90], R5 ;  /* 0x00009005000085a7 */ /* 0x000ea400080010ff */
[----:B--2---:R-:W-:Y:S05]  /*8380*/  @!P0 BRA `(.L_x_139) ;  /* 0xfffffffc00f08947 */ /* 0x004fea000383ffff */
[----:B------:R-:W-:Y:S05]  /*8390*/  BRA `(.L_x_140) ;  /* 0xffffffa000f47947 */ /* 0x000fea000383ffff */
.L_x_42:
[----:B-1----:R1:W2:Y:S02]  /*83a0*/  SYNCS.PHASECHK.TRANS64.TRYWAIT P1, [R0+URZ+0x80], R5 ;  /* 0x00008005000075a7 */ /* 0x0022a400080211ff */
[----:B--2---:R-:W-:Y:S05]  /*83b0*/  @!P1 NANOSLEEP.SYNCS 0x989680 ;  /* 0x009896800000995d */ /* 0x004fea0003900000 */
[----:B------:R-:W2:Y:S02]  /*83c0*/  @!P1 SYNCS.PHASECHK.TRANS64 P1, [R0+URZ+0x80], R5 ;  /* 0x00008005000095a7 */ /* 0x000ea400080210ff */
[----:B--2---:R-:W-:Y:S05]  /*83d0*/  @!P1 BRA `(.L_x_42) ;  /* 0xfffffffc00f09947 */ /* 0x004fea000383ffff */
[----:B------:R-:W-:Y:S05]  /*83e0*/  BRA `(.L_x_141) ;  /* 0xffffffa400247947 */ /* 0x000fea000383ffff */
.L_x_45:
[----:B------:R-:W-:-:S07]  /*83f0*/  MOV R0, UR5 ;  /* 0x0000000500007c02 */ /* 0x000fce0008000f00 */
.L_x_142:
[----:B-1----:R1:W2:Y:S02]  /*8400*/  SYNCS.PHASECHK.TRANS64.TRYWAIT P0, [R0+URZ+0x90], R3 ;  /* 0x00009003000075a7 */ /* 0x0022a400080011ff */
[----:B--2---:R-:W-:Y:S05]  /*8410*/  @!P0 NANOSLEEP.SYNCS 0x989680 ;  /* 0x009896800000895d */ /* 0x004fea0003900000 */
[----:B------:R-:W2:Y:S02]  /*8420*/  @!P0 SYNCS.PHASECHK.TRANS64 P0, [R0+URZ+0x90], R3 ;  /* 0x00009003000085a7 */ /* 0x000ea400080010ff */
[----:B--2---:R-:W-:Y:S05]  /*8430*/  @!P0 BRA `(.L_x_142) ;  /* 0xfffffffc00f08947 */ /* 0x004fea000383ffff */
[----:B------:R-:W-:Y:S05]  /*8440*/  BRA `(.L_x_44) ;  /* 0xffffffa400787947 */ /* 0x000fea000383ffff */
.L_x_52:
[----:B-1----:R1:W2:Y:S02]  /*8450*/  SYNCS.PHASECHK.TRANS64.TRYWAIT P1, [R0+URZ+0x80], R5 ;  /* 0x00008005000075a7 */ /* 0x0022a400080211ff */
[----:B--2---:R-:W-:Y:S05]  /*8460*/  @!P1 NANOSLEEP.SYNCS 0x989680 ;  /* 0x009896800000995d */ /* 0x004fea0003900000 */
[----:B------:R-:W2:Y:S02]  /*8470*/  @!P1 SYNCS.PHASECHK.TRANS64 P1, [R0+URZ+0x80], R5 ;  /* 0x00008005000095a7 */ /* 0x000ea400080210ff */
[----:B--2---:R-:W-:Y:S05]  /*8480*/  @!P1 BRA `(.L_x_52) ;  /* 0xfffffffc00f09947 */ /* 0x004fea000383ffff */
[----:B------:R-:W-:Y:S05]  /*8490*/  BRA `(.L_x_143) ;  /* 0xffffffac00087947 */ /* 0x000fea000383ffff */
.L_x_53:
[----:B------:R-:W-:-:S07]  /*84a0*/  MOV R3, UR6 ;  /* 0x0000000600037c02 */ /* 0x000fce0008000f00 */
.L_x_144:
[----:B-1----:R1:W2:Y:S02]  /*84b0*/  SYNCS.PHASECHK.TRANS64.TRYWAIT P0, [R3+URZ+0xc0], R0 ;  /* 0x0000c000030075a7 */ /* 0x0022a400080011ff */
[----:B--2---:R-:W-:Y:S05]  /*84c0*/  @!P0 NANOSLEEP.SYNCS 0x989680 ;  /* 0x009896800000895d */ /* 0x004fea0003900000 */
[----:B------:R-:W2:Y:S02]  /*84d0*/  @!P0 SYNCS.PHASECHK.TRANS64 P0, [R3+URZ+0xc0], R0 ;  /* 0x0000c000030085a7 */ /* 0x000ea400080010ff */
[----:B--2---:R-:W-:Y:S05]  /*84e0*/  @!P0 BRA `(.L_x_144) ;  /* 0xfffffffc00f08947 */ /* 0x004fea000383ffff */
[----:B------:R-:W-:Y:S05]  /*84f0*/  BRA `(.L_x_145) ;  /* 0xffffffac00587947 */ /* 0x000fea000383ffff */
.L_x_56:
[----:B------:R-:W-:Y:S07]  /*8500*/  MOV R0, UR11 ;  /* 0x0000000b00007c02 */ /* 0x000fee0008000f00 */
.L_x_146:
[----:B-1----:R1:W2:Y:S02]  /*8510*/  SYNCS.PHASECHK.TRANS64.TRYWAIT P0, [R0+URZ], R3 ;  /* 0x00000003000075a7 */ /* 0x0022a400080011ff */
[----:B--2---:R-:W-:Y:S05]  /*8520*/  @!P0 NANOSLEEP.SYNCS 0x989680 ;  /* 0x009896800000895d */ /* 0x004fea0003900000 */
[----:B------:R-:W2:Y:S02]  /*8530*/  @!P0 SYNCS.PHASECHK.TRANS64 P0, [R0+URZ], R3 ;  /* 0x00000003000085a7 */ /* 0x000ea400080010ff */
[----:B--2---:R-:W-:Y:S05]  /*8540*/  @!P0 BRA `(.L_x_146) ;  /* 0xfffffffc00f08947 */ /* 0x004fea000383ffff */
[----:B------:R-:W-:Y:S05]  /*8550*/  BRA `(.L_x_55) ;  /* 0xffffffac00747947 */ /* 0x000fea000383ffff */
.L_x_59:
[----:B------:R-:W-:-:S07]  /*8560*/  MOV R0, UR6 ;  /* 0x0000000600007c02 */ /* 0x000fce0008000f00 */
.L_x_147:
[----:B--2---:R2:W4:Y:S02]  /*8570*/  SYNCS.PHASECHK.TRANS64.TRYWAIT P0, [R0+URZ], R3 ;  /* 0x00000003000075a7 */ /* 0x00452400080011ff */
[----:B----4-:R-:W-:Y:S05]  /*8580*/  @!P0 NANOSLEEP.SYNCS 0x989680 ;  /* 0x009896800000895d */ /* 0x010fea0003900000 */
[----:B------:R-:W4:Y:S02]  /*8590*/  @!P0 SYNCS.PHASECHK.TRANS64 P0, [R0+URZ], R3 ;  /* 0x00000003000085a7 */ /* 0x000f2400080010ff */
[----:B----4-:R-:W-:Y:S05]  /*85a0*/  @!P0 BRA `(.L_x_147) ;  /* 0xfffffffc00f08947 */ /* 0x010fea000383ffff */
[----:B------:R-:W-:Y:S05]  /*85b0*/  BRA `(.L_x_148) ;  /* 0xffffffb000a07947 */ /* 0x000fea000383ffff */
.L_x_60:
[----:B------:R-:W-:-:S07]  /*85c0*/  MOV R0, UR6 ;  /* 0x0000000600007c02 */ /* 0x000fce0008000f00 */
.L_x_149:
[----:B-1----:R1:W2:Y:S02]  /*85d0*/  SYNCS.PHASECHK.TRANS64.TRYWAIT P0, [R0+URZ], R3 ;  /* 0x00000003000075a7 */ /* 0x0022a400080011ff */
[----:B--2---:R-:W-:Y:S05]  /*85e0*/  @!P0 NANOSLEEP.SYNCS 0x989680 ;  /* 0x009896800000895d */ /* 0x004fea0003900000 */
[----:B------:R-:W2:Y:S02]  /*85f0*/  @!P0 SYNCS.PHASECHK.TRANS64 P0, [R0+URZ], R3 ;  /* 0x00000003000085a7 */ /* 0x000ea400080010ff */
[----:B--2---:R-:W-:Y:S05]  /*8600*/  @!P0 BRA `(.L_x_149) ;  /* 0xfffffffc00f08947 */ /* 0x004fea000383ffff */
[----:B------:R-:W-:Y:S05]  /*8610*/  BRA `(.L_x_150) ;  /* 0xffffffb000ac7947 */ /* 0x000fea000383ffff */
.L_x_61:
[----:B------:R-:W-:-:S07]  /*8620*/  MOV R0, UR6 ;  /* 0x0000000600007c02 */ /* 0x000fce0008000f00 */
.L_x_151:
[----:B-1----:R1:W2:Y:S02]  /*8630*/  SYNCS.PHASECHK.TRANS64.TRYWAIT P0, [R0+URZ], R3 ;  /* 0x00000003000075a7 */ /* 0x0022a400080011ff */
[----:B--2---:R-:W-:Y:S05]  /*8640*/  @!P0 NANOSLEEP.SYNCS 0x989680 ;  /* 0x009896800000895d */ /* 0x004fea0003900000 */
[----:B------:R-:W2:Y:S02]  /*8650*/  @!P0 SYNCS.PHASECHK.TRANS64 P0, [R0+URZ], R3 ;  /* 0x00000003000085a7 */ /* 0x000ea400080010ff */
[----:B--2---:R-:W-:Y:S05]  /*8660*/  @!P0 BRA `(.L_x_151) ;  /* 0xfffffffc00f08947 */ /* 0x004fea000383ffff */
[----:B------:R-:W-:Y:S05]  /*8670*/  BRA `(.L_x_152) ;  /* 0xffffffb000b87947 */ /* 0x000fea000383ffff */
.L_x_62:
[----:B------:R-:W-:-:S07]  /*8680*/  MOV R0, UR7 ;  /* 0x0000000700007c02 */ /* 0x000fce0008000f00 */
.L_x_153:
[----:B-1----:R1:W2:Y:S02]  /*8690*/  SYNCS.PHASECHK.TRANS64.TRYWAIT P0, [R0+URZ], R3 ;  /* 0x00000003000075a7 */ /* 0x0022a400080011ff */
[----:B--2---:R-:W-:Y:S05]  /*86a0*/  @!P0 NANOSLEEP.SYNCS 0x989680 ;  /* 0x009896800000895d */ /* 0x004fea0003900000 */
[----:B------:R-:W2:Y:S02]  /*86b0*/  @!P0 SYNCS.PHASECHK.TRANS64 P0, [R0+URZ], R3 ;  /* 0x00000003000085a7 */ /* 0x000ea400080010ff */
[----:B--2---:R-:W-:Y:S05]  /*86c0*/  @!P0 BRA `(.L_x_153) ;  /* 0xfffffffc00f08947 */ /* 0x004fea000383ffff */
[----:B------:R-:W-:Y:S05]  /*86d0*/  BRA `(.L_x_154) ;  /* 0xffffffb000c47947 */ /* 0x000fea000383ffff */
.L_x_67:
[----:B--2---:R2:W3:Y:S02]  /*86e0*/  SYNCS.PHASECHK.TRANS64.TRYWAIT P0, [R0+URZ+0x80], R3 ;  /* 0x00008003000075a7 */ /* 0x0044e400080011ff */
[----:B---3--:R-:W-:Y:S05]  /*86f0*/  @!P0 NANOSLEEP.SYNCS 0x989680 ;  /* 0x009896800000895d */ /* 0x008fea0003900000 */
[----:B------:R-:W3:Y:S02]  /*8700*/  @!P0 SYNCS.PHASECHK.TRANS64 P0, [R0+URZ+0x80], R3 ;  /* 0x00008003000085a7 */ /* 0x000ee400080010ff */
[----:B---3--:R-:W-:Y:S05]  /*8710*/  @!P0 BRA `(.L_x_67) ;  /* 0xfffffffc00f08947 */ /* 0x008fea000383ffff */
[----:B------:R-:W-:Y:S05]  /*8720*/  BRA `(.L_x_155) ;  /* 0xffffffb400d07947 */ /* 0x000fea000383ffff */
.L_x_70:
[----:B------:R-:W-:Y:S07]  /*8730*/  MOV R0, UR7 ;  /* 0x0000000700007c02 */ /* 0x000fee0008000f00 */
.L_x_156:
[----:B--2---:R2:W3:Y:S02]  /*8740*/  SYNCS.PHASECHK.TRANS64.TRYWAIT P0, [R0+URZ+0x78], R3 ;  /* 0x00007803000075a7 */ /* 0x0044e400080011ff */
[----:B---3--:R-:W-:Y:S05]  /*8750*/  @!P0 NANOSLEEP.SYNCS 0x989680 ;  /* 0x009896800000895d */ /* 0x008fea0003900000 */
[----:B------:R-:W3:Y:S02]  /*8760*/  @!P0 SYNCS.PHASECHK.TRANS64 P0, [R0+URZ+0x78], R3 ;  /* 0x00007803000085a7 */ /* 0x000ee400080010ff */
[----:B---3--:R-:W-:Y:S05]  /*8770*/  @!P0 BRA `(.L_x_156) ;  /* 0xfffffffc00f08947 */ /* 0x008fea000383ffff */
[----:B------:R-:W-:Y:S05]  /*8780*/  BRA `(.L_x_69) ;  /* 0xffffffb800b07947 */ /* 0x000fea000383ffff */
.L_x_73:
[----:B------:R-:W-:Y:S07]  /*8790*/  MOV R3, UR7 ;  /* 0x0000000700037c02 */ /* 0x000fee0008000f00 */
.L_x_157:
[----:B-1----:R1:W2:Y:S02]  /*87a0*/  SYNCS.PHASECHK.TRANS64.TRYWAIT P0, [R3+URZ+0x50], R12 ;  /* 0x0000500c030075a7 */ /* 0x0022a400080011ff */
[----:B--2---:R-:W-:Y:S05]  /*87b0*/  @!P0 NANOSLEEP.SYNCS 0x989680 ;  /* 0x009896800000895d */ /* 0x004fea0003900000 */
[----:B------:R-:W2:Y:S02]  /*87c0*/  @!P0 SYNCS.PHASECHK.TRANS64 P0, [R3+URZ+0x50], R12 ;  /* 0x0000500c030085a7 */ /* 0x000ea400080010ff */
[----:B--2---:R-:W-:Y:S05]  /*87d0*/  @!P0 BRA `(.L_x_157) ;  /* 0xfffffffc00f08947 */ /* 0x004fea000383ffff */
[----:B------:R-:W-:Y:S05]  /*87e0*/  BRA `(.L_x_158) ;  /* 0xffffffbc00287947 */ /* 0x000fea000383ffff */
.L_x_74:
[----:B-1----:R-:W-:Y:S07]  /*87f0*/  MOV R3, UR7 ;  /* 0x0000000700037c02 */ /* 0x002fee0008000f00 */
.L_x_159:
[----:B-1----:R1:W2:Y:S02]  /*8800*/  SYNCS.PHASECHK.TRANS64.TRYWAIT P0, [R3+URZ+0x58], R12 ;  /* 0x0000580c030075a7 */ /* 0x0022a400080011ff */
[----:B--2---:R-:W-:Y:S05]  /*8810*/  @!P0 NANOSLEEP.SYNCS 0x989680 ;  /* 0x009896800000895d */ /* 0x004fea0003900000 */
[----:B------:R-:W2:Y:S02]  /*8820*/  @!P0 SYNCS.PHASECHK.TRANS64 P0, [R3+URZ+0x58], R12 ;  /* 0x0000580c030085a7 */ /* 0x000ea400080010ff */
[----:B--2---:R-:W-:Y:S05]  /*8830*/  @!P0 BRA `(.L_x_159) ;  /* 0xfffffffc00f08947 */ /* 0x004fea000383ffff */
[----:B------:R-:W-:Y:S05]  /*8840*/  BRA `(.L_x_160) ;  /* 0xffffffbc00647947 */ /* 0x000fea000383ffff */
.L_x_75:
[----:B-1----:R-:W-:Y:S07]  /*8850*/  MOV R3, UR7 ;  /* 0x0000000700037c02 */ /* 0x002fee0008000f00 */
.L_x_161:
[----:B-1----:R1:W2:Y:S02]  /*8860*/  SYNCS.PHASECHK.TRANS64.TRYWAIT P0, [R3+URZ+0x60], R12 ;  /* 0x0000600c030075a7 */ /* 0x0022a400080011ff */
[----:B--2---:R-:W-:Y:S05]  /*8870*/  @!P0 NANOSLEEP.SYNCS 0x989680 ;  /* 0x009896800000895d */ /* 0x004fea0003900000 */
[----:B------:R-:W2:Y:S02]  /*8880*/  @!P0 SYNCS.PHASECHK.TRANS64 P0, [R3+URZ+0x60], R12 ;  /* 0x0000600c030085a7 */ /* 0x000ea400080010ff */
[----:B--2---:R-:W-:Y:S05]  /*8890*/  @!P0 BRA `(.L_x_161) ;  /* 0xfffffffc00f08947 */ /* 0x004fea000383ffff */
[----:B------:R-:W-:Y:S05]  /*88a0*/  BRA `(.L_x_162) ;  /* 0xffffffbc00ac7947 */ /* 0x000fea000383ffff */
.L_x_76:
[----:B------:R-:W-:Y:S07]  /*88b0*/  MOV R3, UR7 ;  /* 0x0000000700037c02 */ /* 0x000fee0008000f00 */
.L_x_163:
[----:B-1----:R1:W2:Y:S02]  /*88c0*/  SYNCS.PHASECHK.TRANS64.TRYWAIT P0, [R3+URZ+0x68], R12 ;  /* 0x0000680c030075a7 */ /* 0x0022a400080011ff */
[----:B--2---:R-:W-:Y:S05]  /*88d0*/  @!P0 NANOSLEEP.SYNCS 0x989680 ;  /* 0x009896800000895d */ /* 0x004fea0003900000 */
[----:B------:R-:W2:Y:S02]  /*88e0*/  @!P0 SYNCS.PHASECHK.TRANS64 P0, [R3+URZ+0x68], R12 ;  /* 0x0000680c030085a7 */ /* 0x000ea400080010ff */
[----:B--2---:R-:W-:Y:S05]  /*88f0*/  @!P0 BRA `(.L_x_163) ;  /* 0xfffffffc00f08947 */ /* 0x004fea000383ffff */
[----:B------:R-:W-:Y:S05]  /*8900*/  BRA `(.L_x_164) ;  /* 0xffffffc000347947 */ /* 0x000fea000383ffff */
.L_x_78:
[----:B------:R-:W-:-:S07]  /*8910*/  MOV R0, UR7 ;  /* 0x0000000700007c02 */ /* 0x000fce0008000f00 */
.L_x_165:
[----:B-1----:R1:W3:Y:S02]  /*8920*/  SYNCS.PHASECHK.TRANS64.TRYWAIT P0, [R0+URZ+0x50], R3 ;  /* 0x00005003000075a7 */ /* 0x0022e400080011ff */
[----:B---3--:R-:W-:Y:S05]  /*8930*/  @!P0 NANOSLEEP.SYNCS 0x989680 ;  /* 0x009896800000895d */ /* 0x008fea0003900000 */
[----:B------:R-:W3:Y:S02]  /*8940*/  @!P0 SYNCS.PHASECHK.TRANS64 P0, [R0+URZ+0x50], R3 ;  /* 0x00005003000085a7 */ /* 0x000ee400080010ff */
[----:B---3--:R-:W-:Y:S05]  /*8950*/  @!P0 BRA `(.L_x_165) ;  /* 0xfffffffc00f08947 */ /* 0x008fea000383ffff */
[----:B------:R-:W-:Y:S05]  /*8960*/  BRA `(.L_x_166) ;  /* 0xffffffc000a47947 */ /* 0x000fea000383ffff */
.L_x_79:
[----:B-1----:R-:W-:-:S07]  /*8970*/  MOV R0, UR7 ;  /* 0x0000000700007c02 */ /* 0x002fce0008000f00 */
.L_x_167:
[----:B-1----:R1:W3:Y:S02]  /*8980*/  SYNCS.PHASECHK.TRANS64.TRYWAIT P0, [R0+URZ+0x58], R3 ;  /* 0x00005803000075a7 */ /* 0x0022e400080011ff */
[----:B---3--:R-:W-:Y:S05]  /*8990*/  @!P0 NANOSLEEP.SYNCS 0x989680 ;  /* 0x009896800000895d */ /* 0x008fea0003900000 */
[----:B------:R-:W3:Y:S02]  /*89a0*/  @!P0 SYNCS.PHASECHK.TRANS64 P0, [R0+URZ+0x58], R3 ;  /* 0x00005803000085a7 */ /* 0x000ee400080010ff */
[----:B---3--:R-:W-:Y:S05]  /*89b0*/  @!P0 BRA `(.L_x_167) ;  /* 0xfffffffc00f08947 */ /* 0x008fea000383ffff */
[----:B------:R-:W-:Y:S05]  /*89c0*/  BRA `(.L_x_168) ;  /* 0xffffffc000947947 */ /* 0x000fea000383ffff */
.L_x_80:
[----:B-1----:R-:W-:-:S07]  /*89d0*/  MOV R0, UR7 ;  /* 0x0000000700007c02 */ /* 0x002fce0008000f00 */
.L_x_169:
[----:B-1----:R1:W3:Y:S02]  /*89e0*/  SYNCS.PHASECHK.TRANS64.TRYWAIT P0, [R0+URZ+0x60], R3 ;  /* 0x00006003000075a7 */ /* 0x0022e400080011ff */
[----:B---3--:R-:W-:Y:S05]  /*89f0*/  @!P0 NANOSLEEP.SYNCS 0x989680 ;  /* 0x009896800000895d */ /* 0x008fea0003900000 */
[----:B------:R-:W3:Y:S02]  /*8a00*/  @!P0 SYNCS.PHASECHK.TRANS64 P0, [R0+URZ+0x60], R3 ;  /* 0x00006003000085a7 */ /* 0x000ee400080010ff */
[----:B---3--:R-:W-:Y:S05]  /*8a10*/  @!P0 BRA `(.L_x_169) ;  /* 0xfffffffc00f08947 */ /* 0x008fea000383ffff */
[----:B------:R-:W-:Y:S05]  /*8a20*/  BRA `(.L_x_170) ;  /* 0xffffffc000847947 */ /* 0x000fea000383ffff */
.L_x_82:
[----:B--2---:R2:W4:Y:S02]  /*8a30*/  SYNCS.PHASECHK.TRANS64.TRYWAIT P0, [R0+URZ+0x80], R3 ;  /* 0x00008003000075a7 */ /* 0x00452400080011ff */
[----:B----4-:R-:W-:Y:S05]  /*8a40*/  @!P0 NANOSLEEP.SYNCS 0x989680 ;  /* 0x009896800000895d */ /* 0x010fea0003900000 */
[----:B------:R-:W4:Y:S02]  /*8a50*/  @!P0 SYNCS.PHASECHK.TRANS64 P0, [R0+URZ+0x80], R3 ;  /* 0x00008003000085a7 */ /* 0x000f2400080010ff */
[----:B----4-:R-:W-:Y:S05]  /*8a60*/  @!P0 BRA `(.L_x_82) ;  /* 0xfffffffc00f08947 */ /* 0x010fea000383ffff */
[----:B------:R-:W-:Y:S05]  /*8a70*/  BRA `(.L_x_171) ;  /* 0xffffffc400587947 */ /* 0x000fea000383ffff */
.L_x_93:
[----:B-1----:R-:W-:Y:S04]  /*8a80*/  MOV R2, UR48 ;  /* 0x0000003000027c02 */ /* 0x002fe80008000f00 */
[----:B------:R1:W3:Y:S03]  /*8a90*/  SYNCS.PHASECHK.TRANS64.TRYWAIT P1, [R2+URZ+0x30], R3 ;  /* 0x00003003020075a7 */ /* 0x0002e600080211ff */
[----:B---3--:R-:W-:Y:S05]  /*8aa0*/  @!P1 NANOSLEEP.SYNCS 0x989680 ;  /* 0x009896800000995d */ /* 0x008fea0003900000 */
[----:B------:R-:W3:Y:S02]  /*8ab0*/  @!P1 SYNCS.PHASECHK.TRANS64 P1, [R2+URZ+0x30], R3 ;  /* 0x00003003020095a7 */ /* 0x000ee400080210ff */
[----:B---3--:R-:W-:Y:S05]  /*8ac0*/  @!P1 BRA `(.L_x_93) ;  /* 0xfffffffc00ec9947 */ /* 0x008fea000383ffff */
[----:B------:R-:W-:Y:S05]  /*8ad0*/  BRA `(.L_x_92) ;  /* 0xffffffd000647947 */ /* 0x000fea000383ffff */
.L_x_95:
[----:B-1----:R1:W4:Y:S02]  /*8ae0*/  SYNCS.PHASECHK.TRANS64.TRYWAIT P0, [R79+URZ+0xa0], R0 ;  /* 0x0000a0004f0075a7 */ /* 0x00232400080011ff */
[----:B----4-:R-:W-:Y:S05]  /*8af0*/  @!P0 NANOSLEEP.SYNCS 0x989680 ;  /* 0x009896800000895d */ /* 0x010fea0003900000 */
[----:B------:R-:W4:Y:S02]  /*8b00*/  @!P0 SYNCS.PHASECHK.TRANS64 P0, [R79+URZ+0xa0], R0 ;  /* 0x0000a0004f0085a7 */ /* 0x000f2400080010ff */
[----:B----4-:R-:W-:Y:S05]  /*8b10*/  @!P0 BRA `(.L_x_95) ;  /* 0xfffffffc00f08947 */ /* 0x010fea000383ffff */
[----:B------:R-:W-:Y:S05]  /*8b20*/  BRA `(.L_x_94) ;  /* 0xffffffd000887947 */ /* 0x000fea000383ffff */
.L_x_104:
[----:B--2---:R2:W4:Y:S02]  /*8b30*/  SYNCS.PHASECHK.TRANS64.TRYWAIT P0, [R3+URZ+0x30], R0 ;  /* 0x00003000030075a7 */ /* 0x00452400080011ff */
[----:B----4-:R-:W-:Y:S05]  /*8b40*/  @!P0 NANOSLEEP.SYNCS 0x989680 ;  /* 0x009896800000895d */ /* 0x010fea0003900000 */
[----:B------:R-:W4:Y:S02]  /*8b50*/  @!P0 SYNCS.PHASECHK.TRANS64 P0, [R3+URZ+0x30], R0 ;  /* 0x00003000030085a7 */ /* 0x000f2400080010ff */
[----:B----4-:R-:W-:Y:S05]  /*8b60*/  @!P0 BRA `(.L_x_104) ;  /* 0xfffffffc00f08947 */ /* 0x010fea000383ffff */
[----:B------:R-:W-:Y:S05]  /*8b70*/  BRA `(.L_x_103) ;  /* 0xffffffd800747947 */ /* 0x000fea000383ffff */
.L_x_112:
[----:B--2---:R2:W4:Y:S02]  /*8b80*/  SYNCS.PHASECHK.TRANS64.TRYWAIT P0, [R83+URZ+0x30], R4 ;  /* 0x00003004530075a7 */ /* 0x00452400080011ff */
[----:B----4-:R-:W-:Y:S05]  /*8b90*/  @!P0 NANOSLEEP.SYNCS 0x989680 ;  /* 0x009896800000895d */ /* 0x010fea0003900000 */
[----:B------:R-:W4:Y:S02]  /*8ba0*/  @!P0 SYNCS.PHASECHK.TRANS64 P0, [R83+URZ+0x30], R4 ;  /* 0x00003004530085a7 */ /* 0x000f2400080010ff */
[----:B----4-:R-:W-:Y:S05]  /*8bb0*/  @!P0 BRA `(.L_x_112) ;  /* 0xfffffffc00f08947 */ /* 0x010fea000383ffff */
[----:B------:R-:W-:Y:S05]  /*8bc0*/  BRA `(.L_x_111) ;  /* 0xffffffe000807947 */ /* 0x000fea000383ffff */
.L_x_120:
[----:B--2---:R2:W4:Y:S02]  /*8bd0*/  SYNCS.PHASECHK.TRANS64.TRYWAIT P0, [R88+URZ+0x30], R3 ;  /* 0x00003003580075a7 */ /* 0x00452400080011ff */
[----:B----4-:R-:W-:Y:S05]  /*8be0*/  @!P0 NANOSLEEP.SYNCS 0x989680 ;  /* 0x009896800000895d */ /* 0x010fea0003900000 */
[----:B------:R-:W4:Y:S02]  /*8bf0*/  @!P0 SYNCS.PHASECHK.TRANS64 P0, [R88+URZ+0x30], R3 ;  /* 0x00003003580085a7 */ /* 0x000f2400080010ff */
[----:B----4-:R-:W-:Y:S05]  /*8c00*/  @!P0 BRA `(.L_x_120) ;  /* 0xfffffffc00f08947 */ /* 0x010fea000383ffff */
[----:B------:R-:W-:Y:S05]  /*8c10*/  BRA `(.L_x_119) ;  /* 0xffffffe8008c7947 */ /* 0x000fea000383ffff */
        .weak           $__internal_0_$__cuda_sm10x_tcgen05_guardrail_trap_col_being_dealloced_not_returned_by_alloc
        .type           $__internal_0_$__cuda_sm10x_tcgen05_guardrail_trap_col_being_dealloced_not_returned_by_alloc,@function
        .size           $__internal_0_$__cuda_sm10x_tcgen05_guardrail_trap_col_being_dealloced_not_returned_by_alloc,($__internal_1_$__cuda_sm10x_tcgen05_guardrail_trap_phase_invalid_during_alloc - $__internal_0_$__cuda_sm10x_tcgen05_guardrail_trap_col_being_dealloced_not_returned_by_alloc)
$__internal_0_$__cuda_sm10x_tcgen05_guardrail_trap_col_being_dealloced_not_returned_by_alloc:
[----:B------:R-:W-:Y:S05]  /*8c20*/  BPT.TRAP 0x1 ;  /* 0x000000040000795c */ /* 0x000fea0000300000 */
[----:B------:R-:W-:-:S04]  /*8c30*/  HFMA2 R3, -RZ, RZ, 0, 0 ;  /* 0x00000000ff037431 */ /* 0x000fc800000001ff */
[----:B------:R-:W-:Y:S05]  /*8c40*/  RET.REL.NODEC R2 `(_ZN7cutlass13device_kernelINS_4gemm6kernel13GemmUniversalIN4cute5tupleIJiiiiEEENS1_10collective13CollectiveMmaINS1_35MainloopSm100TmaUmmaWarpSpecializedILi3ELi2ELi4ENS5_IJNS4_1CILi1EEESB_SB_EEEEENS5_IJNSA_ILi64EEENSA_ILi128EEESF_EEENS_10bfloat16_tENS5_IJlSB_lEEESH_SI_NS4_8TiledMMAINS4_8MMA_AtomIJNS4_20SM100_MMA_F16BF16_SSISH_SH_fLi64ELi128ELNS4_4UMMA5MajorE0ELSN_0ELNSM_7ScaleInE0ELSO_0EEEEEENS4_6LayoutISC_NS5_IJNSA_ILi0EEESS_SS_EEEEENS5_IJNS4_10UnderscoreESV_SV_EEEEENS4_13SM90_TMA_LOADENS4_14ComposedLayoutINS4_7SwizzleILi3ELi4ELi3EEENS4_18smem_ptr_flag_bitsILi16EEENSR_INS5_IJNSA_ILi8EEESE_EEENS5_IJSE_SB_EEEEEEEvNS4_8identityESY_S18_vS19_EENS_8epilogue10collective18CollectiveEpilogueINS1B_23Sm100TmaWarpSpecializedILi4ELi2ELi16ELb1ELb0EEEJSG_NS5_IJNSR_ISE_SB_EENSR_INSA_ILi32EEESB_EEEEESH_SI_SH_SI_NS1B_6fusion15FusionCallbacksIS1F_NS1K_17LinearCombinationISH_fSH_fLNS_15FloatRoundStyleE2EEESG_S1J_JEEENS4_5SM1004TMEM4LOAD26SM100_TMEM_LOAD_16dp256b4xESY_NSZ_INS10_ILi2ELi4ELi3EEES13_NSR_INS5_IJS14_S1H_EEENS5_IJS1H_SB_EEEEEEENS4_17SM75_U32x4_LDSM_NENS4_14SM90_TMA_STOREES1Y_NS4_17SM90_U32x4_STSM_NENS4_39AutoVectorizingCopyWithAssumedAlignmentILi128EEEEEEvvEEEEvNT_6ParamsE) ;  /* 0xffffff7002ec7950 */ /* 0x000fea0003c3ffff */
        .weak           $__internal_1_$__cuda_sm10x_tcgen05_guardrail_trap_phase_invalid_during_alloc
        .type           $__internal_1_$__cuda_sm10x_tcgen05_guardrail_trap_phase_invalid_during_alloc,@function
        .size           $__internal_1_$__cuda_sm10x_tcgen05_guardrail_trap_phase_invalid_during_alloc,($__internal_2_$__cuda_sm10x_tcgen05_guardrail_trap_unallocated_columns_being_dealloced - $__internal_1_$__cuda_sm10x_tcgen05_guardrail_trap_phase_invalid_during_alloc)
$__internal_1_$__cuda_sm10x_tcgen05_guardrail_trap_phase_invalid_during_alloc:
[----:B------:R-:W-:Y:S05]  /*8c50*/  BPT.TRAP 0x1 ;  /* 0x000000040000795c */ /* 0x000fea0000300000 */
[----:B------:R-:W-:-:S04]  /*8c60*/  MOV R3, 0x0 ;  /* 0x0000000000037802 */ /* 0x000fc80000000f00 */
[----:B------:R-:W-:Y:S05]  /*8c70*/  RET.REL.NODEC R2 `(_ZN7cutlass13device_kernelINS_4gemm6kernel13GemmUniversalIN4cute5tupleIJiiiiEEENS1_10collective13CollectiveMmaINS1_35MainloopSm100TmaUmmaWarpSpecializedILi3ELi2ELi4ENS5_IJNS4_1CILi1EEESB_SB_EEEEENS5_IJNSA_ILi64EEENSA_ILi128EEESF_EEENS_10bfloat16_tENS5_IJlSB_lEEESH_SI_NS4_8TiledMMAINS4_8MMA_AtomIJNS4_20SM100_MMA_F16BF16_SSISH_SH_fLi64ELi128ELNS4_4UMMA5MajorE0ELSN_0ELNSM_7ScaleInE0ELSO_0EEEEEENS4_6LayoutISC_NS5_IJNSA_ILi0EEESS_SS_EEEEENS5_IJNS4_10UnderscoreESV_SV_EEEEENS4_13SM90_TMA_LOADENS4_14ComposedLayoutINS4_7SwizzleILi3ELi4ELi3EEENS4_18smem_ptr_flag_bitsILi16EEENSR_INS5_IJNSA_ILi8EEESE_EEENS5_IJSE_SB_EEEEEEEvNS4_8identityESY_S18_vS19_EENS_8epilogue10collective18CollectiveEpilogueINS1B_23Sm100TmaWarpSpecializedILi4ELi2ELi16ELb1ELb0EEEJSG_NS5_IJNSR_ISE_SB_EENSR_INSA_ILi32EEESB_EEEEESH_SI_SH_SI_NS1B_6fusion15FusionCallbacksIS1F_NS1K_17LinearCombinationISH_fSH_fLNS_15FloatRoundStyleE2EEESG_S1J_JEEENS4_5SM1004TMEM4LOAD26SM100_TMEM_LOAD_16dp256b4xESY_NSZ_INS10_ILi2ELi4ELi3EEES13_NSR_INS5_IJS14_S1H_EEENS5_IJS1H_SB_EEEEEEENS4_17SM75_U32x4_LDSM_NENS4_14SM90_TMA_STOREES1Y_NS4_17SM90_U32x4_STSM_NENS4_39AutoVectorizingCopyWithAssumedAlignmentILi128EEEEEEvvEEEEvNT_6ParamsE) ;  /* 0xffffff7002e07950 */ /* 0x000fea0003c3ffff */
        .weak           $__internal_2_$__cuda_sm10x_tcgen05_guardrail_trap_unallocated_columns_being_dealloced
        .type           $__internal_2_$__cuda_sm10x_tcgen05_guardrail_trap_unallocated_columns_being_dealloced,@function
        .size           $__internal_2_$__cuda_sm10x_tcgen05_guardrail_trap_unallocated_columns_being_dealloced,(.L_x_173 - $__internal_2_$__cuda_sm10x_tcgen05_guardrail_trap_unallocated_columns_being_dealloced)
$__internal_2_$__cuda_sm10x_tcgen05_guardrail_trap_unallocated_columns_being_dealloced:
[----:B------:R-:W-:Y:S05]  /*8c80*/  BPT.TRAP 0x1 ;  /* 0x000000040000795c */ /* 0x000fea0000300000 */
[----:B------:R-:W-:-:S04]  /*8c90*/  HFMA2 R3, -RZ, RZ, 0, 0 ;  /* 0x00000000ff037431 */ /* 0x000fc800000001ff */
[----:B------:R-:W-:Y:S05]  /*8ca0*/  RET.REL.NODEC R2 `(_ZN7cutlass13device_kernelINS_4gemm6kernel13GemmUniversalIN4cute5tupleIJiiiiEEENS1_10collective13CollectiveMmaINS1_35MainloopSm100TmaUmmaWarpSpecializedILi3ELi2ELi4ENS5_IJNS4_1CILi1EEESB_SB_EEEEENS5_IJNSA_ILi64EEENSA_ILi128EEESF_EEENS_10bfloat16_tENS5_IJlSB_lEEESH_SI_NS4_8TiledMMAINS4_8MMA_AtomIJNS4_20SM100_MMA_F16BF16_SSISH_SH_fLi64ELi128ELNS4_4UMMA5MajorE0ELSN_0ELNSM_7ScaleInE0ELSO_0EEEEEENS4_6LayoutISC_NS5_IJNSA_ILi0EEESS_SS_EEEEENS5_IJNS4_10UnderscoreESV_SV_EEEEENS4_13SM90_TMA_LOADENS4_14ComposedLayoutINS4_7SwizzleILi3ELi4ELi3EEENS4_18smem_ptr_flag_bitsILi16EEENSR_INS5_IJNSA_ILi8EEESE_EEENS5_IJSE_SB_EEEEEEEvNS4_8identityESY_S18_vS19_EENS_8epilogue10collective18CollectiveEpilogueINS1B_23Sm100TmaWarpSpecializedILi4ELi2ELi16ELb1ELb0EEEJSG_NS5_IJNSR_ISE_SB_EENSR_INSA_ILi32EEESB_EEEEESH_SI_SH_SI_NS1B_6fusion15FusionCallbacksIS1F_NS1K_17LinearCombinationISH_fSH_fLNS_15FloatRoundStyleE2EEESG_S1J_JEEENS4_5SM1004TMEM4LOAD26SM100_TMEM_LOAD_16dp256b4xESY_NSZ_INS10_ILi2ELi4ELi3EEES13_NSR_INS5_IJS14_S1H_EEENS5_IJS1H_SB_EEEEEEENS4_17SM75_U32x4_LDSM_NENS4_14SM90_TMA_STOREES1Y_NS4_17SM90_U32x4_STSM_NENS4_39AutoVectorizingCopyWithAssumedAlignmentILi128EEEEEEvvEEEEvNT_6ParamsE) ;  /* 0xffffff7002d47950 */ /* 0x000fea0003c3ffff */
.L_x_172:
[----:B------:R-:W-:-:S00]  /*8cb0*/  BRA `(.L_x_172) ;  /* 0xfffffffc00fc7947 */ /* 0x000fc0000383ffff */
[----:B------:R-:W-:-:S00]  /*8cc0*/  NOP ;  /* 0x0000000000007918 */ /* 0x000fc00000000000 */
        /* <DEDUP_REMOVED lines=11> */
.L_x_173:


//--------------------- .nv.global.init           --------------------------
	.section	.nv.global.init,"aw",@progbits
.nv.global.init:
	.type		$str$27,@object
	.size		$str$27,($str$28 - $str$27)
$str$27:
        /*0000*/ 	.byte	0x28, 0x61, 0x64, 0x64, 0x72, 0x65, 0x73, 0x73, 0x20, 0x26, 0x20, 0x6d, 0x61, 0x73, 0x6b, 0x29
        /*0010*/ 	.byte	0x20, 0x3d, 0x3d, 0x20, 0x30, 0x00
	.type		$str$28,@object
	.size		$str$28,($str$26 - $str$28)
$str$28:
        /*0016*/ 	.byte	0x2f, 0x74, 0x6d, 0x70, 0x2f, 0x63, 0x75, 0x74, 0x6c, 0x61, 0x73, 0x73, 0x5f, 0x73, 0x77, 0x65
        /*0026*/ 	.byte	0x65, 0x70, 0x5f, 0x73, 0x72, 0x63, 0x2f, 0x69, 0x6e, 0x63, 0x6c, 0x75, 0x64, 0x65, 0x2f, 0x63
        /*0036*/ 	.byte	0x75, 0x74, 0x65, 0x2f, 0x70, 0x6f, 0x69, 0x6e, 0x74, 0x65, 0x72, 0x5f, 0x66, 0x6c, 0x61, 0x67
        /*0046*/ 	.byte	0x67, 0x65, 0x64, 0x2e, 0x68, 0x70, 0x70, 0x00
	.type		$str$26,@object
	.size		$str$26,($str$25 - $str$26)
$str$26:
        /*004e*/ 	.byte	0x2f, 0x74, 0x6d, 0x70, 0x2f, 0x63, 0x75, 0x74, 0x6c, 0x61, 0x73, 0x73, 0x5f, 0x73, 0x77, 0x65
        /*005e*/ 	.byte	0x65, 0x70, 0x5f, 0x73, 0x72, 0x63, 0x2f, 0x69, 0x6e, 0x63, 0x6c, 0x75, 0x64, 0x65, 0x2f, 0x63
        /*006e*/ 	.byte	0x75, 0x74, 0x65, 0x2f, 0x61, 0x74, 0x6f, 0x6d, 0x2f, 0x63, 0x6f, 0x70, 0x79, 0x5f, 0x74, 0x72
        /*007e*/ 	.byte	0x61, 0x69, 0x74, 0x73, 0x5f, 0x73, 0x6d, 0x31, 0x30, 0x30, 0x2e, 0x68, 0x70, 0x70, 0x00
	.type		$str$25,@object
	.size		$str$25,(__unnamed_1 - $str$25)
$str$25:
        /*008d*/ 	.byte	0x28, 0x28, 0x75, 0x69, 0x6e, 0x74, 0x33, 0x32, 0x5f, 0x74, 0x28, 0x74, 0x68, 0x72, 0x65, 0x61
        /*009d*/ 	.byte	0x64, 0x49, 0x64, 0x78, 0x2e, 0x78, 0x29, 0x20, 0x2f, 0x20, 0x33, 0x32, 0x29, 0x20, 0x25, 0x20
        /*00ad*/ 	.byte	0x34, 0x29, 0x20, 0x3d, 0x3d, 0x20, 0x28, 0x28, 0x28, 0x74, 0x6d, 0x65, 0x6d, 0x5f, 0x61, 0x64
        /*00bd*/ 	.byte	0x64, 0x72, 0x20, 0x3e, 0x3e, 0x20, 0x31, 0x36, 0x29, 0x20, 0x2f, 0x20, 0x33, 0x32, 0x29, 0x20
        /*00cd*/ 	.byte	0x25, 0x20, 0x34, 0x29, 0x00
	.type		__unnamed_1,@object
	.size		__unnamed_1,(__unnamed_2 - __unnamed_1)
__unnamed_1:
        /*00d2*/ 	.byte	0x61, 0x75, 0x74, 0x6f, 0x20, 0x63, 0x75, 0x74, 0x65, 0x3a, 0x3a, 0x61, 0x73, 0x5f, 0x70, 0x6f
        /* <DEDUP_REMOVED lines=24> */
        /*0262*/ 	.byte	0x30, 0x34, 0x38, 0x3e, 0x3e, 0x3e, 0x3e, 0x5d, 0x00
	.type		__unnamed_2,@object
	.size		__unnamed_2,(.L_2 - __unnamed_2)
__unnamed_2:
        /* <DEDUP_REMOVED lines=45> */
        /*053b*/ 	.byte	0x3e, 0x3e, 0x3e, 0x5d, 0x00
.L_2:


//--------------------- .nv.shared._ZN7cutlass13device_kernelINS_4gemm6kernel13GemmUniversalIN4cute5tupleIJiiiiEEENS1_10collective13CollectiveMmaINS1_35MainloopSm100TmaUmmaWarpSpecializedILi3ELi2ELi4ENS5_IJNS4_1CILi1EEESB_SB_EEEEENS5_IJNSA_ILi64EEENSA_ILi128EEESF_EEENS_10bfloat16_tENS5_IJlSB_lEEESH_SI_NS4_8TiledMMAINS4_8MMA_AtomIJNS4_20SM100_MMA_F16BF16_SSISH_SH_fLi64ELi128ELNS4_4UMMA5MajorE0ELSN_0ELNSM_7ScaleInE0ELSO_0EEEEEENS4_6LayoutISC_NS5_IJNSA_ILi0EEESS_SS_EEEEENS5_IJNS4_10UnderscoreESV_SV_EEEEENS4_13SM90_TMA_LOADENS4_14ComposedLayoutINS4_7SwizzleILi3ELi4ELi3EEENS4_18smem_ptr_flag_bitsILi16EEENSR_INS5_IJNSA_ILi8EEESE_EEENS5_IJSE_SB_EEEEEEEvNS4_8identityESY_S18_vS19_EENS_8epilogue10collective18CollectiveEpilogueINS1B_23Sm100TmaWarpSpecializedILi4ELi2ELi16ELb1ELb0EEEJSG_NS5_IJNSR_ISE_SB_EENSR_INSA_ILi32EEESB_EEEEESH_SI_SH_SI_NS1B_6fusion15FusionCallbacksIS1F_NS1K_17LinearCombinationISH_fSH_fLNS_15FloatRoundStyleE2EEESG_S1J_JEEENS4_5SM1004TMEM4LOAD26SM100_TMEM_LOAD_16dp256b4xESY_NSZ_INS10_ILi2ELi4ELi3EEES13_NSR_INS5_IJS14_S1H_EEENS5_IJS1H_SB_EEEEEEENS4_17SM75_U32x4_LDSM_NENS4_14SM90_TMA_STOREES1Y_NS4_17SM90_U32x4_STSM_NENS4_39AutoVectorizingCopyWithAssumedAlignmentILi128EEEEEEvvEEEEvNT_6ParamsE --------------------------
	.section	.nv.shared._ZN7cutlass13device_kernelINS_4gemm6kernel13GemmUniversalIN4cute5tupleIJiiiiEEENS1_10collective13CollectiveMmaINS1_35MainloopSm100TmaUmmaWarpSpecializedILi3ELi2ELi4ENS5_IJNS4_1CILi1EEESB_SB_EEEEENS5_IJNSA_ILi64EEENSA_ILi128EEESF_EEENS_10bfloat16_tENS5_IJlSB_lEEESH_SI_NS4_8TiledMMAINS4_8MMA_AtomIJNS4_20SM100_MMA_F16BF16_SSISH_SH_fLi64ELi128ELNS4_4UMMA5MajorE0ELSN_0ELNSM_7ScaleInE0ELSO_0EEEEEENS4_6LayoutISC_NS5_IJNSA_ILi0EEESS_SS_EEEEENS5_IJNS4_10UnderscoreESV_SV_EEEEENS4_13SM90_TMA_LOADENS4_14ComposedLayoutINS4_7SwizzleILi3ELi4ELi3EEENS4_18smem_ptr_flag_bitsILi16EEENSR_INS5_IJNSA_ILi8EEESE_EEENS5_IJSE_SB_EEEEEEEvNS4_8identityESY_S18_vS19_EENS_8epilogue10collective18CollectiveEpilogueINS1B_23Sm100TmaWarpSpecializedILi4ELi2ELi16ELb1ELb0EEEJSG_NS5_IJNSR_ISE_SB_EENSR_INSA_ILi32EEESB_EEEEESH_SI_SH_SI_NS1B_6fusion15FusionCallbacksIS1F_NS1K_17LinearCombinationISH_fSH_fLNS_15FloatRoundStyleE2EEESG_S1J_JEEENS4_5SM1004TMEM4LOAD26SM100_TMEM_LOAD_16dp256b4xESY_NSZ_INS10_ILi2ELi4ELi3EEES13_NSR_INS5_IJS14_S1H_EEENS5_IJS1H_SB_EEEEEEENS4_17SM75_U32x4_LDSM_NENS4_14SM90_TMA_STOREES1Y_NS4_17SM90_U32x4_STSM_NENS4_39AutoVectorizingCopyWithAssumedAlignmentILi128EEEEEEvvEEEEvNT_6ParamsE,"aw",@nobits
	.sectionflags	@""
	.align	16
	.zero		1024


//--------------------- .nv.shared.reserved.0     --------------------------
	.section	.nv.shared.reserved.0,"aw",@nobits
	.weak		__nv_reservedSMEM_offset_0_alias
	.size		__nv_reservedSMEM_offset_0_alias, 0, 64
	.other		__nv_reservedSMEM_offset_0_alias,@"STO_CUDA_RESERVED_SHARED STV_DEFAULT"
__nv_reservedSMEM_offset_0_alias:
	.zero		0
.nv.shared.reserved.0:
	.zero		64
	.weak		__nv_reservedSMEM_tcgen05_partition
	.type		__nv_reservedSMEM_tcgen05_partition,@object
	.size		__nv_reservedSMEM_tcgen05_partition,(.L_0 - __nv_reservedSMEM_tcgen05_partition)
__nv_reservedSMEM_tcgen05_partition:
	.zero		32
.L_0:


//--------------------- .nv.global                --------------------------
	.section	.nv.global,"aw",@nobits
.nv.global:
	.type		_ZN39_INTERNAL_ba729bbe_4_k_cu_4ecd42e6_81044cute1_E,@object
	.size		_ZN39_INTERNAL_ba729bbe_4_k_cu_4ecd42e6_81044cute1_E,(_ZN39_INTERNAL_ba729bbe_4_k_cu_4ecd42e6_81044cuda3std3__45__cpo6cbeginE - _ZN39_INTERNAL_ba729bbe_4_k_cu_4ecd42e6_81044cute1_E)
_ZN39_INTERNAL_ba729bbe_4_k_cu_4ecd42e6_81044cute1_E:
	.zero		1
	.type		_ZN39_INTERNAL_ba729bbe_4_k_cu_4ecd42e6_81044cuda3std3__45__cpo6cbeginE,@object
	.size		_ZN39_INTERNAL_ba729bbe_4_k_cu_4ecd42e6_81044cuda3std3__45__cpo6cbeginE,(_ZN39_INTERNAL_ba729bbe_4_k_cu_4ecd42e6_81044cuda3std3__48in_placeE - _ZN39_INTERNAL_ba729bbe_4_k_cu_4ecd42e6_81044cuda3std3__45__cpo6cbeginE)
_ZN39_INTERNAL_ba729bbe_4_k_cu_4ecd42e6_81044cuda3std3__45__cpo6cbeginE:
	.zero		1
	.type		_ZN39_INTERNAL_ba729bbe_4_k_cu_4ecd42e6_81044cuda3std3__48in_placeE,@object
	.size		_ZN39_INTERNAL_ba729bbe_4_k_cu_4ecd42e6_81044cuda3std3__48in_placeE,(_ZN39_INTERNAL_ba729bbe_4_k_cu_4ecd42e6_81044cuda3std6ranges3__45__cpo9iter_moveE - _ZN39_INTERNAL_ba729bbe_4_k_cu_4ecd42e6_81044cuda3std3__48in_placeE)
_ZN39_INTERNAL_ba729bbe_4_k_cu_4ecd42e6_81044cuda3std3__48in_placeE:
	.zero		1
	.type		_ZN39_INTERNAL_ba729bbe_4_k_cu_4ecd42e6_81044cuda3std6ranges3__45__cpo9iter_moveE,@object
	.size		_ZN39_INTERNAL_ba729bbe_4_k_cu_4ecd42e6_81044cuda3std6ranges3__45__cpo9iter_moveE,(_ZN39_INTERNAL_ba729bbe_4_k_cu_4ecd42e6_81044cuda3std3__45__cpo5beginE - _ZN39_INTERNAL_ba729bbe_4_k_cu_4ecd42e6_81044cuda3std6ranges3__45__cpo9iter_moveE)
_ZN39_INTERNAL_ba729bbe_4_k_cu_4ecd42e6_81044cuda3std6ranges3__45__cpo9iter_moveE:
	.zero		1
	.type		_ZN39_INTERNAL_ba729bbe_4_k_cu_4ecd42e6_81044cuda3std3__45__cpo5beginE,@object
	.size		_ZN39_INTERNAL_ba729bbe_4_k_cu_4ecd42e6_81044cuda3std3__45__cpo5beginE,(_ZN39_INTERNAL_ba729bbe_4_k_cu_4ecd42e6_81044cuda3std3__441_GLOBAL__N__ba729bbe_4_k_cu_4ecd42e6_81046ignoreE - _ZN39_INTERNAL_ba729bbe_4_k_cu_4ecd42e6_81044cuda3std3__45__cpo5beginE)
_ZN39_INTERNAL_ba729bbe_4_k_cu_4ecd42e6_81044cuda3std3__45__cpo5beginE:
	.zero		1
	.type		_ZN39_INTERNAL_ba729bbe_4_k_cu_4ecd42e6_81044cuda3std3__441_GLOBAL__N__ba729bbe_4_k_cu_4ecd42e6_81046ignoreE,@object
	.size		_ZN39_INTERNAL_ba729bbe_4_k_cu_4ecd42e6_81044cuda3std3__441_GLOBAL__N__ba729bbe_4_k_cu_4ecd42e6_81046ignoreE,(_ZN39_INTERNAL_ba729bbe_4_k_cu_4ecd42e6_81044cute7productE - _ZN39_INTERNAL_ba729bbe_4_k_cu_4ecd42e6_81044cuda3std3__441_GLOBAL__N__ba729bbe_4_k_cu_4ecd42e6_81046ignoreE)
_ZN39_INTERNAL_ba729bbe_4_k_cu_4ecd42e6_81044cuda3std3__441_GLOBAL__N__ba729bbe_4_k_cu_4ecd42e6_81046ignoreE:
	.zero		1
	.type		_ZN39_INTERNAL_ba729bbe_4_k_cu_4ecd42e6_81044cute7productE,@object
	.size		_ZN39_INTERNAL_ba729bbe_4_k_cu_4ecd42e6_81044cute7productE,(_ZN39_INTERNAL_ba729bbe_4_k_cu_4ecd42e6_81044cuda3std3__45__cpo3endE - _ZN39_INTERNAL_ba729bbe_4_k_cu_4ecd42e6_81044cute7productE)
_ZN39_INTERNAL_ba729bbe_4_k_cu_4ecd42e6_81044cute7productE:
	.zero		1
	.type		_ZN39_INTERNAL_ba729bbe_4_k_cu_4ecd42e6_81044cuda3std3__45__cpo3endE,@object
	.size		_ZN39_INTERNAL_ba729bbe_4_k_cu_4ecd42e6_81044cuda3std3__45__cpo3endE,(_ZN39_INTERNAL_ba729bbe_4_k_cu_4ecd42e6_81044cuda3std3__419piecewise_constructE - _ZN39_INTERNAL_ba729bbe_4_k_cu_4ecd42e6_81044cuda3std3__45__cpo3endE)
_ZN39_INTERNAL_ba729bbe_4_k_cu_4ecd42e6_81044cuda3std3__45__cpo3endE:
	.zero		1
	.type		_ZN39_INTERNAL_ba729bbe_4_k_cu_4ecd42e6_81044cuda3std3__419piecewise_constructE,@object
	.size		_ZN39_INTERNAL_ba729bbe_4_k_cu_4ecd42e6_81044cuda3std3__419piecewise_constructE,(_ZN39_INTERNAL_ba729bbe_4_k_cu_4ecd42e6_81044cuda3std3__45__cpo4cendE - _ZN39_INTERNAL_ba729bbe_4_k_cu_4ecd42e6_81044cuda3std3__419piecewise_constructE)
_ZN39_INTERNAL_ba729bbe_4_k_cu_4ecd42e6_81044cuda3std3__419piecewise_constructE:
	.zero		1
	.type		_ZN39_INTERNAL_ba729bbe_4_k_cu_4ecd42e6_81044cuda3std3__45__cpo4cendE,@object
	.size		_ZN39_INTERNAL_ba729bbe_4_k_cu_4ecd42e6_81044cuda3std3__45__cpo4cendE,(_ZN39_INTERNAL_ba729bbe_4_k_cu_4ecd42e6_81044cuda3std6ranges3__45__cpo4swapE - _ZN39_INTERNAL_ba729bbe_4_k_cu_4ecd42e6_81044cuda3std3__45__cpo4cendE)
_ZN39_INTERNAL_ba729bbe_4_k_cu_4ecd42e6_81044cuda3std3__45__cpo4cendE:
	.zero		1
	.type		_ZN39_INTERNAL_ba729bbe_4_k_cu_4ecd42e6_81044cuda3std6ranges3__45__cpo4swapE,@object
	.size		_ZN39_INTERNAL_ba729bbe_4_k_cu_4ecd42e6_81044cuda3std6ranges3__45__cpo4swapE,(.L_10 - _ZN39_INTERNAL_ba729bbe_4_k_cu_4ecd42e6_81044cuda3std6ranges3__45__cpo4swapE)
_ZN39_INTERNAL_ba729bbe_4_k_cu_4ecd42e6_81044cuda3std6ranges3__45__cpo4swapE:
	.zero		1
.L_10:


//--------------------- .nv.constant0._ZN7cutlass13device_kernelINS_4gemm6kernel13GemmUniversalIN4cute5tupleIJiiiiEEENS1_10collective13CollectiveMmaINS1_35MainloopSm100TmaUmmaWarpSpecializedILi3ELi2ELi4ENS5_IJNS4_1CILi1EEESB_SB_EEEEENS5_IJNSA_ILi64EEENSA_ILi128EEESF_EEENS_10bfloat16_tENS5_IJlSB_lEEESH_SI_NS4_8TiledMMAINS4_8MMA_AtomIJNS4_20SM100_MMA_F16BF16_SSISH_SH_fLi64ELi128ELNS4_4UMMA5MajorE0ELSN_0ELNSM_7ScaleInE0ELSO_0EEEEEENS4_6LayoutISC_NS5_IJNSA_ILi0EEESS_SS_EEEEENS5_IJNS4_10UnderscoreESV_SV_EEEEENS4_13SM90_TMA_LOADENS4_14ComposedLayoutINS4_7SwizzleILi3ELi4ELi3EEENS4_18smem_ptr_flag_bitsILi16EEENSR_INS5_IJNSA_ILi8EEESE_EEENS5_IJSE_SB_EEEEEEEvNS4_8identityESY_S18_vS19_EENS_8epilogue10collective18CollectiveEpilogueINS1B_23Sm100TmaWarpSpecializedILi4ELi2ELi16ELb1ELb0EEEJSG_NS5_IJNSR_ISE_SB_EENSR_INSA_ILi32EEESB_EEEEESH_SI_SH_SI_NS1B_6fusion15FusionCallbacksIS1F_NS1K_17LinearCombinationISH_fSH_fLNS_15FloatRoundStyleE2EEESG_S1J_JEEENS4_5SM1004TMEM4LOAD26SM100_TMEM_LOAD_16dp256b4xESY_NSZ_INS10_ILi2ELi4ELi3EEES13_NSR_INS5_IJS14_S1H_EEENS5_IJS1H_SB_EEEEEEENS4_17SM75_U32x4_LDSM_NENS4_14SM90_TMA_STOREES1Y_NS4_17SM90_U32x4_STSM_NENS4_39AutoVectorizingCopyWithAssumedAlignmentILi128EEEEEEvvEEEEvNT_6ParamsE --------------------------
	.section	.nv.constant0._ZN7cutlass13device_kernelINS_4gemm6kernel13GemmUniversalIN4cute5tupleIJiiiiEEENS1_10collective13CollectiveMmaINS1_35MainloopSm100TmaUmmaWarpSpecializedILi3ELi2ELi4ENS5_IJNS4_1CILi1EEESB_SB_EEEEENS5_IJNSA_ILi64EEENSA_ILi128EEESF_EEENS_10bfloat16_tENS5_IJlSB_lEEESH_SI_NS4_8TiledMMAINS4_8MMA_AtomIJNS4_20SM100_MMA_F16BF16_SSISH_SH_fLi64ELi128ELNS4_4UMMA5MajorE0ELSN_0ELNSM_7ScaleInE0ELSO_0EEEEEENS4_6LayoutISC_NS5_IJNSA_ILi0EEESS_SS_EEEEENS5_IJNS4_10UnderscoreESV_SV_EEEEENS4_13SM90_TMA_LOADENS4_14ComposedLayoutINS4_7SwizzleILi3ELi4ELi3EEENS4_18smem_ptr_flag_bitsILi16EEENSR_INS5_IJNSA_ILi8EEESE_EEENS5_IJSE_SB_EEEEEEEvNS4_8identityESY_S18_vS19_EENS_8epilogue10collective18CollectiveEpilogueINS1B_23Sm100TmaWarpSpecializedILi4ELi2ELi16ELb1ELb0EEEJSG_NS5_IJNSR_ISE_SB_EENSR_INSA_ILi32EEESB_EEEEESH_SI_SH_SI_NS1B_6fusion15FusionCallbacksIS1F_NS1K_17LinearCombinationISH_fSH_fLNS_15FloatRoundStyleE2EEESG_S1J_JEEENS4_5SM1004TMEM4LOAD26SM100_TMEM_LOAD_16dp256b4xESY_NSZ_INS10_ILi2ELi4ELi3EEES13_NSR_INS5_IJS14_S1H_EEENS5_IJS1H_SB_EEEEEEENS4_17SM75_U32x4_LDSM_NENS4_14SM90_TMA_STOREES1Y_NS4_17SM90_U32x4_STSM_NENS4_39AutoVectorizingCopyWithAssumedAlignmentILi128EEEEEEvvEEEEvNT_6ParamsE,"a",@progbits
	.sectionflags	@""
	.align	4
.nv.constant0._ZN7cutlass13device_kernelINS_4gemm6kernel13GemmUniversalIN4cute5tupleIJiiiiEEENS1_10collective13CollectiveMmaINS1_35MainloopSm100TmaUmmaWarpSpecializedILi3ELi2ELi4ENS5_IJNS4_1CILi1EEESB_SB_EEEEENS5_IJNSA_ILi64EEENSA_ILi128EEESF_EEENS_10bfloat16_tENS5_IJlSB_lEEESH_SI_NS4_8TiledMMAINS4_8MMA_AtomIJNS4_20SM100_MMA_F16BF16_SSISH_SH_fLi64ELi128ELNS4_4UMMA5MajorE0ELSN_0ELNSM_7ScaleInE0ELSO_0EEEEEENS4_6LayoutISC_NS5_IJNSA_ILi0EEESS_SS_EEEEENS5_IJNS4_10UnderscoreESV_SV_EEEEENS4_13SM90_TMA_LOADENS4_14ComposedLayoutINS4_7SwizzleILi3ELi4ELi3EEENS4_18smem_ptr_flag_bitsILi16EEENSR_INS5_IJNSA_ILi8EEESE_EEENS5_IJSE_SB_EEEEEEEvNS4_8identityESY_S18_vS19_EENS_8epilogue10collective18CollectiveEpilogueINS1B_23Sm100TmaWarpSpecializedILi4ELi2ELi16ELb1ELb0EEEJSG_NS5_IJNSR_ISE_SB_EENSR_INSA_ILi32EEESB_EEEEESH_SI_SH_SI_NS1B_6fusion15FusionCallbacksIS1F_NS1K_17LinearCombinationISH_fSH_fLNS_15FloatRoundStyleE2EEESG_S1J_JEEENS4_5SM1004TMEM4LOAD26SM100_TMEM_LOAD_16dp256b4xESY_NSZ_INS10_ILi2ELi4ELi3EEES13_NSR_INS5_IJS14_S1H_EEENS5_IJS1H_SB_EEEEEEENS4_17SM75_U32x4_LDSM_NENS4_14SM90_TMA_STOREES1Y_NS4_17SM90_U32x4_STSM_NENS4_39AutoVectorizingCopyWithAssumedAlignmentILi128EEEEEEvvEEEEvNT_6ParamsE:
	.zero		2944


//--------------------- SYMBOLS --------------------------

	.type		.nv.reservedSmem.offset0,@object
	.size		.nv.reservedSmem.offset0,0x4
	.type		.nv.reservedSmem.cap,@object
	.size		.nv.reservedSmem.cap,0x4
	.type		__assertfail,@function
